// auto-generated by cutlass_sweep.fmha — config: {"arch": "sm_90", "direction": "fwd", "dtype": "bf16", "head_dim": 32, "mask": "residual", "schedule": "tma", "tile_kv": 128, "tile_q": 64}
#include "cutlass/cutlass.h"
#include "cute/tensor.hpp"
#include "cutlass/device_kernel.h"
#include "cutlass/kernel_hardware_info.h"
#include "88_hopper_fmha/collective/fmha_fusion.hpp"
#include "88_hopper_fmha/kernel/fmha_kernel_builder.hpp"

using namespace cute;
using Element = cutlass::bfloat16_t;
using TileShape = Shape<_64, _128, _32>;
using StrideQ = cute::tuple<int, _1, cute::tuple<int, int>>;
using StrideK = cute::tuple<int, _1, cute::tuple<int, int>>;
using StrideV = cute::tuple<int, cute::_1, cute::tuple<int, int>>;

using Kernel = typename cutlass::fmha::kernel::FmhaBuilder<
    Element, float, float,
    TileShape, StrideQ, StrideK, StrideV,
    cutlass::fmha::collective::ResidualFusion,
    cutlass::gemm::KernelTma
  >::Kernel;

auto* _anchor = &cutlass::device_kernel<Kernel>;


// ===== COMPILED SASS (sm_90a) =====

	.target	sm_90a

	.elftype	@"ET_EXEC"


//--------------------- .note.nv.tkinfo           --------------------------
	.section	.note.nv.tkinfo,"",@"SHT_NOTE"
	.sectionflags	@"SHF_NOTE_NV_TKINFO"
	.tkinfo
        /*0018*/ 	.word	0x00000002
        /*0030*/ 	.string	""
        /*0030*/ 	.string	"ptxas"
        /*0030*/ 	.string	"Cuda compilation tools, release 13.0, V13.0.88"
        /*0030*/ 	.string	"Build cuda_13.0.r13.0/compiler.36424714_0"
        /*0030*/ 	.string	"-arch sm_90a -m 64 "



//--------------------- .note.nv.cuinfo           --------------------------
	.section	.note.nv.cuinfo,"",@"SHT_NOTE"
	.sectionflags	@"SHF_NOTE_NV_CUINFO"
        /*0018*/ 	.short	0x0002
        /*001a*/ 	.short	0x005a
        /*001c*/ 	.short	0x0082
	.zero		2


//--------------------- .nv.info                  --------------------------
	.section	.nv.info,"",@"SHT_CUDA_INFO"
	.align	4


	//----- nvinfo : EIATTR_REGCOUNT
	.align		4
        /*0000*/ 	.byte	0x04, 0x2f
        /*0002*/ 	.short	(.L_15 - .L_14)
	.align		4
.L_14:
        /*0004*/ 	.word	index@(_ZN7cutlass13device_kernelINS_4fmha6kernel13FmhaKernelTmaINS1_10collective15FmhaMainloopTmaINS_10bfloat16_tEfN4cute5tupleIJNS7_1CILi64EEENS9_ILi128EEENS9_ILi32EEEEEENS4_14ResidualFusionEJEEENS4_15FmhaFwdEpilogueIS6_fNS8_IJSA_SC_SB_EEEEEJEEEEEvNT_6ParamsE)
        /*0008*/ 	.word	0x00000072


	//----- nvinfo : EIATTR_FRAME_SIZE
	.align		4
.L_15:
        /*000c*/ 	.byte	0x04, 0x11
        /*000e*/ 	.short	(.L_17 - .L_16)
	.align		4
.L_16:
        /*0010*/ 	.word	index@($__internal_0_$__cuda_sm20_rcp_rn_f32_slowpath)
        /*0014*/ 	.word	0x00000000


	//----- nvinfo : EIATTR_FRAME_SIZE
	.align		4
.L_17:
        /*0018*/ 	.byte	0x04, 0x11
        /*001a*/ 	.short	(.L_19 - .L_18)
	.align		4
.L_18:
        /*001c*/ 	.word	index@(_ZN7cutlass13device_kernelINS_4fmha6kernel13FmhaKernelTmaINS1_10collective15FmhaMainloopTmaINS_10bfloat16_tEfN4cute5tupleIJNS7_1CILi64EEENS9_ILi128EEENS9_ILi32EEEEEENS4_14ResidualFusionEJEEENS4_15FmhaFwdEpilogueIS6_fNS8_IJSA_SC_SB_EEEEEJEEEEEvNT_6ParamsE)
        /*0020*/ 	.word	0x00000000


	//----- nvinfo : EIATTR_MIN_STACK_SIZE
	.align		4
.L_19:
        /*0024*/ 	.byte	0x04, 0x12
        /*0026*/ 	.short	(.L_21 - .L_20)
	.align		4
.L_20:
        /*0028*/ 	.word	index@(_ZN7cutlass13device_kernelINS_4fmha6kernel13FmhaKernelTmaINS1_10collective15FmhaMainloopTmaINS_10bfloat16_tEfN4cute5tupleIJNS7_1CILi64EEENS9_ILi128EEENS9_ILi32EEEEEENS4_14ResidualFusionEJEEENS4_15FmhaFwdEpilogueIS6_fNS8_IJSA_SC_SB_EEEEEJEEEEEvNT_6ParamsE)
        /*002c*/ 	.word	0x00000000
.L_21:


//--------------------- .nv.compat                --------------------------
	.section	.nv.compat,"",@"SHT_CUDA_COMPAT_INFO"
	.align	4
        /*0000*/ 	.byte	0x02, 0x09, 0x01, 0x00, 0x02, 0x02, 0x04, 0x00, 0x02, 0x05, 0x05, 0x00, 0x03, 0x07, 0x01, 0x01
        /*0010*/ 	.byte	0x02, 0x03, 0x01, 0x00, 0x02, 0x06, 0x01, 0x00, 0x04, 0x0b, 0x08, 0x00, 0x00, 0x00, 0x00, 0x00
        /*0020*/ 	.byte	0x00, 0x00, 0x00, 0x00


//--------------------- .nv.info._ZN7cutlass13device_kernelINS_4fmha6kernel13FmhaKernelTmaINS1_10collective15FmhaMainloopTmaINS_10bfloat16_tEfN4cute5tupleIJNS7_1CILi64EEENS9_ILi128EEENS9_ILi32EEEEEENS4_14ResidualFusionEJEEENS4_15FmhaFwdEpilogueIS6_fNS8_IJSA_SC_SB_EEEEEJEEEEEvNT_6ParamsE --------------------------
	.section	.nv.info._ZN7cutlass13device_kernelINS_4fmha6kernel13FmhaKernelTmaINS1_10collective15FmhaMainloopTmaINS_10bfloat16_tEfN4cute5tupleIJNS7_1CILi64EEENS9_ILi128EEENS9_ILi32EEEEEENS4_14ResidualFusionEJEEENS4_15FmhaFwdEpilogueIS6_fNS8_IJSA_SC_SB_EEEEEJEEEEEvNT_6ParamsE,"",@"SHT_CUDA_INFO"
	.sectionflags	@""
	.align	4


	//----- nvinfo : EIATTR_CUDA_API_VERSION
	.align		4
        /*0000*/ 	.byte	0x04, 0x37
        /*0002*/ 	.short	(.L_23 - .L_22)
.L_22:
        /*0004*/ 	.word	0x00000082


	//----- nvinfo : EIATTR_KPARAM_INFO
	.align		4
.L_23:
        /*0008*/ 	.byte	0x04, 0x17
        /*000a*/ 	.short	(.L_25 - .L_24)
.L_24:
        /*000c*/ 	.word	0x00000000
        /*0010*/ 	.short	0x0000
        /*0012*/ 	.short	0x0070
        /*0014*/ 	.byte	0x00, 0xf0, 0x01, 0x20


	//----- nvinfo : EIATTR_SPARSE_MMA_MASK
	.align		4
.L_25:
        /*0018*/ 	.byte	0x03, 0x50
        /*001a*/ 	.short	0x0000


	//----- nvinfo : EIATTR_MAXREG_COUNT
	.align		4
        /*001c*/ 	.byte	0x03, 0x1b
        /*001e*/ 	.short	0x00ff


	//----- nvinfo : EIATTR_NUM_BARRIERS
	.align		4
        /*0020*/ 	.byte	0x02, 0x4c
        /*0022*/ 	.byte	0x02
	.zero		1


	//----- nvinfo : EIATTR_EXTERNS
	.align		4
        /*0024*/ 	.byte	0x04, 0x0f
        /*0026*/ 	.short	(.L_27 - .L_26)


	//   ....[0]....
	.align		4
.L_26:
        /*0028*/ 	.word	index@(__assertfail)


	//----- nvinfo : EIATTR_MERCURY_ISA_VERSION
	.align		4
.L_27:
        /*002c*/ 	.byte	0x03, 0x5f
        /*002e*/ 	.short	0x0101


	//----- nvinfo : EIATTR_COOP_GROUP_MASK_REGIDS
	.align		4
        /*0030*/ 	.byte	0x04, 0x29
        /*0032*/ 	.short	(.L_29 - .L_28)


	//   ....[0]....
.L_28:
        /*0034*/ 	.word	0xffffffff


	//   ....[1]....
        /*0038*/ 	.word	0xffffffff


	//   ....[2]....
        /*003c*/ 	.word	0xffffffff


	//   ....[3]....
        /*0040*/ 	.word	0xffffffff


	//   ....[4]....
        /*0044*/ 	.word	0xffffffff


	//   ....[5]....
        /*0048*/ 	.word	0xffffffff


	//   ....[6]....
        /*004c*/ 	.word	0xffffffff


	//   ....[7]....
        /*0050*/ 	.word	0xffffffff


	//   ....[8]....
        /*0054*/ 	.word	0xffffffff


	//   ....[9]....
        /*0058*/ 	.word	0xffffffff


	//   ....[10]....
        /*005c*/ 	.word	0xffffffff


	//   ....[11]....
        /*0060*/ 	.word	0xffffffff


	//   ....[12]....
        /*0064*/ 	.word	0xffffffff


	//   ....[13]....
        /*0068*/ 	.word	0xffffffff


	//   ....[14]....
        /*006c*/ 	.word	0xffffffff


	//   ....[15]....
        /*0070*/ 	.word	0xffffffff


	//   ....[16]....
        /*0074*/ 	.word	0xffffffff


	//   ....[17]....
        /*0078*/ 	.word	0xffffffff


	//   ....[18]....
        /*007c*/ 	.word	0xffffffff


	//   ....[19]....
        /*0080*/ 	.word	0xffffffff


	//   ....[20]....
        /*0084*/ 	.word	0xffffffff


	//----- nvinfo : EIATTR_COOP_GROUP_INSTR_OFFSETS
	.align		4
.L_29:
        /*0088*/ 	.byte	0x04, 0x28
        /*008a*/ 	.short	(.L_31 - .L_30)


	//   ....[0]....
.L_30:
        /*008c*/ 	.word	0x00000050


	//   ....[1]....
        /*0090*/ 	.word	0x00000140


	//   ....[2]....
        /*0094*/ 	.word	0x00000270


	//   ....[3]....
        /*0098*/ 	.word	0x00000410


	//   ....[4]....
        /*009c*/ 	.word	0x00000550


	//   ....[5]....
        /*00a0*/ 	.word	0x00001eb0


	//   ....[6]....
        /*00a4*/ 	.word	0x00001f90


	//   ....[7]....
        /*00a8*/ 	.word	0x00001fa0


	//   ....[8]....
        /*00ac*/ 	.word	0x00001ff0


	//   ....[9]....
        /*00b0*/ 	.word	0x000045c0


	//   ....[10]....
        /*00b4*/ 	.word	0x000045e0


	//   ....[11]....
        /*00b8*/ 	.word	0x00004610


	//   ....[12]....
        /*00bc*/ 	.word	0x00004640


	//   ....[13]....
        /*00c0*/ 	.word	0x000079c0


	//   ....[14]....
        /*00c4*/ 	.word	0x000079d0


	//   ....[15]....
        /*00c8*/ 	.word	0x00007a10


	//   ....[16]....
        /*00cc*/ 	.word	0x00007a30


	//   ....[17]....
        /*00d0*/ 	.word	0x00009e20


	//   ....[18]....
        /*00d4*/ 	.word	0x00009e60


	//   ....[19]....
        /*00d8*/ 	.word	0x00009eb0


	//   ....[20]....
        /*00dc*/ 	.word	0x00009ec0


	//----- nvinfo : EIATTR_SYSCALL_OFFSETS
	.align		4
.L_31:
        /*00e0*/ 	.byte	0x04, 0x46
        /*00e2*/ 	.short	(.L_33 - .L_32)


	//   ....[0]....
.L_32:
        /*00e4*/ 	.word	0x0000a700


	//   ....[1]....
        /*00e8*/ 	.word	0x0000a820


	//----- nvinfo : EIATTR_MBARRIER_INSTR_OFFSETS
	.align		4
.L_33:
        /*00ec*/ 	.byte	0x04, 0x39
        /*00ee*/ 	.short	(.L_35 - .L_34)


	//   ....[0]....
.L_34:
        /*00f0*/ 	.word	0x00000240
        /*00f4*/ 	.word	0x000000ff
        /*00f8*/ 	.word	0x00009040
        /*00fc*/ 	.short	0x0100
        /*00fe*/ 	.byte	0x08
	.zero		1


	//   ....[1]....
        /*0100*/ 	.word	0x00000250
        /*0104*/ 	.word	0x000000ff
        /*0108*/ 	.word	0x00009048
        /*010c*/ 	.short	0x0100
        /*010e*/ 	.byte	0x08
	.zero		1


	//   ....[2]....
        /*0110*/ 	.word	0x00000380
        /*0114*/ 	.word	0x000000ff
        /*0118*/ 	.word	0x00009000
        /*011c*/ 	.short	0x0100
        /*011e*/ 	.byte	0x08
	.zero		1


	//   ....[3]....
        /*0120*/ 	.word	0x00000390
        /*0124*/ 	.word	0x000000ff
        /*0128*/ 	.word	0x00009020
        /*012c*/ 	.short	0x0100
        /*012e*/ 	.byte	0x08
	.zero		1


	//   ....[4]....
        /*0130*/ 	.word	0x000003a0
        /*0134*/ 	.word	0x000000ff
        /*0138*/ 	.word	0x00009008
        /*013c*/ 	.short	0x0100
        /*013e*/ 	.byte	0x08
	.zero		1


	//   ....[5]....
        /*0140*/ 	.word	0x000003b0
        /*0144*/ 	.word	0x000000ff
        /*0148*/ 	.word	0x00009028
        /*014c*/ 	.short	0x0100
        /*014e*/ 	.byte	0x08
	.zero		1


	//   ....[6]....
        /*0150*/ 	.word	0x000003c0
        /*0154*/ 	.word	0x000000ff
        /*0158*/ 	.word	0x00009010
        /*015c*/ 	.short	0x0100
        /*015e*/ 	.byte	0x08
	.zero		1


	//   ....[7]....
        /*0160*/ 	.word	0x000003d0
        /*0164*/ 	.word	0x000000ff
        /*0168*/ 	.word	0x00009030
        /*016c*/ 	.short	0x0100
        /*016e*/ 	.byte	0x08
	.zero		1


	//   ....[8]....
        /*0170*/ 	.word	0x000003e0
        /*0174*/ 	.word	0x000000ff
        /*0178*/ 	.word	0x00009018
        /*017c*/ 	.short	0x0100
        /*017e*/ 	.byte	0x08
	.zero		1


	//   ....[9]....
        /*0180*/ 	.word	0x000003f0
        /*0184*/ 	.word	0x000000ff
        /*0188*/ 	.word	0x00009038
        /*018c*/ 	.short	0x0100
        /*018e*/ 	.byte	0x08
	.zero		1


	//   ....[10]....
        /*0190*/ 	.word	0x00000520
        /*0194*/ 	.word	0x000000ff
        /*0198*/ 	.word	0x00009050
        /*019c*/ 	.short	0x0100
        /*019e*/ 	.byte	0x08
	.zero		1


	//   ....[11]....
        /*01a0*/ 	.word	0x00000530
        /*01a4*/ 	.word	0x000000ff
        /*01a8*/ 	.word	0x00009058
        /*01ac*/ 	.short	0x0100
        /*01ae*/ 	.byte	0x08
	.zero		1


	//   ....[12]....
        /*01b0*/ 	.word	0x00000690
        /*01b4*/ 	.word	0x00000003
        /*01b8*/ 	.word	0x00009048
        /*01bc*/ 	.short	0x010a
        /*01be*/ 	.byte	0x3f
	.zero		1


	//   ....[13]....
        /*01c0*/ 	.word	0x00000960
        /*01c4*/ 	.word	0x00000003
        /*01c8*/ 	.word	0x00009020
        /*01cc*/ 	.short	0x010a
        /*01ce*/ 	.byte	0x3f
	.zero		1


	//   ....[14]....
        /*01d0*/ 	.word	0x00000b10
        /*01d4*/ 	.word	0x00000002
        /*01d8*/ 	.word	0x00009020
        /*01dc*/ 	.short	0x010a
        /*01de*/ 	.byte	0x3f
	.zero		1


	//   ....[15]....
        /*01e0*/ 	.word	0x00000d30
        /*01e4*/ 	.word	0x00000003
        /*01e8*/ 	.word	0x00009020
        /*01ec*/ 	.short	0x010a
        /*01ee*/ 	.byte	0x3f
	.zero		1


	//   ....[16]....
        /*01f0*/ 	.word	0x00000f40
        /*01f4*/ 	.word	0x00000003
        /*01f8*/ 	.word	0x00009020
        /*01fc*/ 	.short	0x010a
        /*01fe*/ 	.byte	0x3f
	.zero		1


	//   ....[17]....
        /*0200*/ 	.word	0x00001170
        /*0204*/ 	.word	0x00000002
        /*0208*/ 	.word	0x00009040
        /*020c*/ 	.short	0x010a
        /*020e*/ 	.byte	0x3f
	.zero		1


	//   ....[18]....
        /*0210*/ 	.word	0x00001190
        /*0214*/ 	.word	0x00000002
        /*0218*/ 	.word	0x00009000
        /*021c*/ 	.short	0x010a
        /*021e*/ 	.byte	0x3f
	.zero		1


	//   ....[19]....
        /*0220*/ 	.word	0x00002410
        /*0224*/ 	.word	0x00000002
        /*0228*/ 	.word	0x00009008
        /*022c*/ 	.short	0x010a
        /*022e*/ 	.byte	0x3f
	.zero		1


	//   ....[20]....
        /*0230*/ 	.word	0x00003d60
        /*0234*/ 	.word	0x0000000f
        /*0238*/ 	.word	0x00000000
        /*023c*/ 	.short	0x0101
        /*023e*/ 	.byte	0x3f
	.zero		1


	//   ....[21]....
        /*0240*/ 	.word	0x00003e50
        /*0244*/ 	.word	0x00000011
        /*0248*/ 	.word	0x00009000
        /*024c*/ 	.short	0x010a
        /*024e*/ 	.byte	0x3f
	.zero		1


	//   ....[22]....
        /*0250*/ 	.word	0x00003fa0
        /*0254*/ 	.word	0x0000000e
        /*0258*/ 	.word	0x00009020
        /*025c*/ 	.short	0x010a
        /*025e*/ 	.byte	0x3f
	.zero		1


	//   ....[23]....
        /*0260*/ 	.word	0x00004650
        /*0264*/ 	.word	0x00000014
        /*0268*/ 	.word	0x00000000
        /*026c*/ 	.short	0x0101
        /*026e*/ 	.byte	0x3f
	.zero		1


	//   ....[24]....
        /*0270*/ 	.word	0x000046a0
        /*0274*/ 	.word	0x0000006c
        /*0278*/ 	.word	0x00009000
        /*027c*/ 	.short	0x010a
        /*027e*/ 	.byte	0x3f
	.zero		1


	//   ....[25]....
        /*0280*/ 	.word	0x00006670
        /*0284*/ 	.word	0x0000000c
        /*0288*/ 	.word	0x00000000
        /*028c*/ 	.short	0x0101
        /*028e*/ 	.byte	0x3f
	.zero		1


	//   ....[26]....
        /*0290*/ 	.word	0x00006710
        /*0294*/ 	.word	0x00000013
        /*0298*/ 	.word	0x00009020
        /*029c*/ 	.short	0x010a
        /*029e*/ 	.byte	0x3f
	.zero		1


	//   ....[27]....
        /*02a0*/ 	.word	0x000069d0
        /*02a4*/ 	.word	0x00000011
        /*02a8*/ 	.word	0x00009000
        /*02ac*/ 	.short	0x010a
        /*02ae*/ 	.byte	0x3f
	.zero		1


	//   ....[28]....
        /*02b0*/ 	.word	0x00006b50
        /*02b4*/ 	.word	0x0000000e
        /*02b8*/ 	.word	0x00009020
        /*02bc*/ 	.short	0x010a
        /*02be*/ 	.byte	0x3f
	.zero		1


	//   ....[29]....
        /*02c0*/ 	.word	0x00007a40
        /*02c4*/ 	.word	0x00000016
        /*02c8*/ 	.word	0x00000000
        /*02cc*/ 	.short	0x0101
        /*02ce*/ 	.byte	0x3f
	.zero		1


	//   ....[30]....
        /*02d0*/ 	.word	0x00007a50
        /*02d4*/ 	.word	0x0000006e
        /*02d8*/ 	.word	0x00009000
        /*02dc*/ 	.short	0x010a
        /*02de*/ 	.byte	0x3f
	.zero		1


	//   ....[31]....
        /*02e0*/ 	.word	0x00009aa0
        /*02e4*/ 	.word	0x00000006
        /*02e8*/ 	.word	0x00000000
        /*02ec*/ 	.short	0x0101
        /*02ee*/ 	.byte	0x3f
	.zero		1


	//   ....[32]....
        /*02f0*/ 	.word	0x00009b20
        /*02f4*/ 	.word	0x00000006
        /*02f8*/ 	.word	0x00009020
        /*02fc*/ 	.short	0x010a
        /*02fe*/ 	.byte	0x3f
	.zero		1


	//   ....[33]....
        /*0300*/ 	.word	0x0000acc0
        /*0304*/ 	.word	0x00000003
        /*0308*/ 	.word	0x00009048
        /*030c*/ 	.short	0x010a
        /*030e*/ 	.byte	0x3f
	.zero		1


	//   ....[34]....
        /*0310*/ 	.word	0x0000ad10
        /*0314*/ 	.word	0x00000003
        /*0318*/ 	.word	0x00009020
        /*031c*/ 	.short	0x010a
        /*031e*/ 	.byte	0x3f
	.zero		1


	//   ....[35]....
        /*0320*/ 	.word	0x0000ad60
        /*0324*/ 	.word	0x00000002
        /*0328*/ 	.word	0x00009020
        /*032c*/ 	.short	0x010a
        /*032e*/ 	.byte	0x3f
	.zero		1


	//   ....[36]....
        /*0330*/ 	.word	0x0000adb0
        /*0334*/ 	.word	0x00000003
        /*0338*/ 	.word	0x00009020
        /*033c*/ 	.short	0x010a
        /*033e*/ 	.byte	0x3f
	.zero		1


	//   ....[37]....
        /*0340*/ 	.word	0x0000ae00
        /*0344*/ 	.word	0x00000003
        /*0348*/ 	.word	0x00009020
        /*034c*/ 	.short	0x010a
        /*034e*/ 	.byte	0x3f
	.zero		1


	//   ....[38]....
        /*0350*/ 	.word	0x0000ae50
        /*0354*/ 	.word	0x00000002
        /*0358*/ 	.word	0x00009040
        /*035c*/ 	.short	0x010a
        /*035e*/ 	.byte	0x3f
	.zero		1


	//   ....[39]....
        /*0360*/ 	.word	0x0000aea0
        /*0364*/ 	.word	0x00000002
        /*0368*/ 	.word	0x00009000
        /*036c*/ 	.short	0x010a
        /*036e*/ 	.byte	0x3f
	.zero		1


	//   ....[40]....
        /*0370*/ 	.word	0x0000aef0
        /*0374*/ 	.word	0x00000002
        /*0378*/ 	.word	0x00009008
        /*037c*/ 	.short	0x010a
        /*037e*/ 	.byte	0x3f
	.zero		1


	//   ....[41]....
        /*0380*/ 	.word	0x0000af40
        /*0384*/ 	.word	0x00000011
        /*0388*/ 	.word	0x00009000
        /*038c*/ 	.short	0x010a
        /*038e*/ 	.byte	0x3f
	.zero		1


	//   ....[42]....
        /*0390*/ 	.word	0x0000af90
        /*0394*/ 	.word	0x0000000e
        /*0398*/ 	.word	0x00009020
        /*039c*/ 	.short	0x010a
        /*039e*/ 	.byte	0x3f
	.zero		1


	//   ....[43]....
        /*03a0*/ 	.word	0x0000afe0
        /*03a4*/ 	.word	0x0000006c
        /*03a8*/ 	.word	0x00009000
        /*03ac*/ 	.short	0x010a
        /*03ae*/ 	.byte	0x3f
	.zero		1


	//   ....[44]....
        /*03b0*/ 	.word	0x0000b030
        /*03b4*/ 	.word	0x00000013
        /*03b8*/ 	.word	0x00009020
        /*03bc*/ 	.short	0x010a
        /*03be*/ 	.byte	0x3f
	.zero		1


	//   ....[45]....
        /*03c0*/ 	.word	0x0000b080
        /*03c4*/ 	.word	0x00000011
        /*03c8*/ 	.word	0x00009000
        /*03cc*/ 	.short	0x010a
        /*03ce*/ 	.byte	0x3f
	.zero		1


	//   ....[46]....
        /*03d0*/ 	.word	0x0000b0d0
        /*03d4*/ 	.word	0x0000000e
        /*03d8*/ 	.word	0x00009020
        /*03dc*/ 	.short	0x010a
        /*03de*/ 	.byte	0x3f
	.zero		1


	//   ....[47]....
        /*03e0*/ 	.word	0x0000b120
        /*03e4*/ 	.word	0x0000006e
        /*03e8*/ 	.word	0x00009000
        /*03ec*/ 	.short	0x010a
        /*03ee*/ 	.byte	0x3f
	.zero		1


	//   ....[48]....
        /*03f0*/ 	.word	0x0000b170
        /*03f4*/ 	.word	0x00000006
        /*03f8*/ 	.word	0x00009020
        /*03fc*/ 	.short	0x010a
        /*03fe*/ 	.byte	0x3f
	.zero		1


	//----- nvinfo : EIATTR_NUM_MBARRIERS
	.align		4
.L_35:
        /*0400*/ 	.byte	0x03, 0x38
        /*0402*/ 	.short	0x000c


	//----- nvinfo : EIATTR_EXIT_INSTR_OFFSETS
	.align		4
        /*0404*/ 	.byte	0x04, 0x1c
        /*0406*/ 	.short	(.L_37 - .L_36)


	//   ....[0]....
.L_36:
        /*0408*/ 	.word	0x0000acb0


	//----- nvinfo : EIATTR_MAX_THREADS
	.align		4
.L_37:
        /*040c*/ 	.byte	0x04, 0x05
        /*040e*/ 	.short	(.L_39 - .L_38)
.L_38:
        /*0410*/ 	.word	0x00000080
        /*0414*/ 	.word	0x00000001
        /*0418*/ 	.word	0x00000001


	//----- nvinfo : EIATTR_CRS_STACK_SIZE
	.align		4
.L_39:
        /*041c*/ 	.byte	0x04, 0x1e
        /*041e*/ 	.short	(.L_41 - .L_40)
.L_40:
        /*0420*/ 	.word	0x00000000


	//----- nvinfo : EIATTR_CBANK_PARAM_SIZE
	.align		4
.L_41:
        /*0424*/ 	.byte	0x03, 0x19
        /*0426*/ 	.short	0x0870


	//----- nvinfo : EIATTR_PARAM_CBANK
	.align		4
        /*0428*/ 	.byte	0x04, 0x0a
        /*042a*/ 	.short	(.L_43 - .L_42)
	.align		4
.L_42:
        /*042c*/ 	.word	index@(.nv.constant0._ZN7cutlass13device_kernelINS_4fmha6kernel13FmhaKernelTmaINS1_10collective15FmhaMainloopTmaINS_10bfloat16_tEfN4cute5tupleIJNS7_1CILi64EEENS9_ILi128EEENS9_ILi32EEEEEENS4_14ResidualFusionEJEEENS4_15FmhaFwdEpilogueIS6_fNS8_IJSA_SC_SB_EEEEEJEEEEEvNT_6ParamsE)
        /*0430*/ 	.short	0x0210
        /*0432*/ 	.short	0x0870


	//----- nvinfo : EIATTR_SW_WAR
	.align		4
.L_43:
        /*0434*/ 	.byte	0x04, 0x36
        /*0436*/ 	.short	(.L_45 - .L_44)
.L_44:
        /*0438*/ 	.word	0x00000008
.L_45:


//--------------------- .nv.callgraph             --------------------------
	.section	.nv.callgraph,"",@"SHT_CUDA_CALLGRAPH"
	.align	4
	.sectionentsize	8
	.align		4
        /*0000*/ 	.word	0x00000000
	.align		4
        /*0004*/ 	.word	0xffffffff
	.align		4
        /*0008*/ 	.word	index@(_ZN7cutlass13device_kernelINS_4fmha6kernel13FmhaKernelTmaINS1_10collective15FmhaMainloopTmaINS_10bfloat16_tEfN4cute5tupleIJNS7_1CILi64EEENS9_ILi128EEENS9_ILi32EEEEEENS4_14ResidualFusionEJEEENS4_15FmhaFwdEpilogueIS6_fNS8_IJSA_SC_SB_EEEEEJEEEEEvNT_6ParamsE)
	.align		4
        /*000c*/ 	.word	index@(__assertfail)
	.align		4
        /*0010*/ 	.word	0x00000000
	.align		4
        /*0014*/ 	.word	0xfffffffe
	.align		4
        /*0018*/ 	.word	0x00000000
	.align		4
        /*001c*/ 	.word	0xfffffffd
	.align		4
        /*0020*/ 	.word	0x00000000
	.align		4
        /*0024*/ 	.word	0xfffffffc


//--------------------- .nv.constant4             --------------------------
	.section	.nv.constant4,"a",@progbits
	.align	8
	.align		8
.nv.constant4:
        /*0000*/ 	.dword	__assertfail
	.align		8
        /*0008*/ 	.dword	__unnamed_1
	.align		8
        /*0010*/ 	.dword	_ZN39_INTERNAL_e57e686b_4_k_cu_7a2dcf9c_31364cuda3std3__45__cpo5beginE
	.align		8
        /*0018*/ 	.dword	_ZN39_INTERNAL_e57e686b_4_k_cu_7a2dcf9c_31364cuda3std3__45__cpo3endE
	.align		8
        /*0020*/ 	.dword	_ZN39_INTERNAL_e57e686b_4_k_cu_7a2dcf9c_31364cuda3std3__45__cpo6cbeginE
	.align		8
        /*0028*/ 	.dword	_ZN39_INTERNAL_e57e686b_4_k_cu_7a2dcf9c_31364cuda3std3__45__cpo4cendE
	.align		8
        /*0030*/ 	.dword	_ZN39_INTERNAL_e57e686b_4_k_cu_7a2dcf9c_31364cuda3std3__441_GLOBAL__N__e57e686b_4_k_cu_7a2dcf9c_31366ignoreE
	.align		8
        /*0038*/ 	.dword	_ZN39_INTERNAL_e57e686b_4_k_cu_7a2dcf9c_31364cuda3std3__419piecewise_constructE
	.align		8
        /*0040*/ 	.dword	_ZN39_INTERNAL_e57e686b_4_k_cu_7a2dcf9c_31364cuda3std3__48in_placeE
	.align		8
        /*0048*/ 	.dword	_ZN39_INTERNAL_e57e686b_4_k_cu_7a2dcf9c_31364cuda3std6ranges3__45__cpo4swapE
	.align		8
        /*0050*/ 	.dword	_ZN39_INTERNAL_e57e686b_4_k_cu_7a2dcf9c_31364cuda3std6ranges3__45__cpo9iter_moveE
	.align		8
        /*0058*/ 	.dword	_ZN39_INTERNAL_e57e686b_4_k_cu_7a2dcf9c_31364cute7productE
	.align		8
        /*0060*/ 	.dword	_ZN39_INTERNAL_e57e686b_4_k_cu_7a2dcf9c_31364cute1_E
	.align		8
        /*0068*/ 	.dword	$str$23
	.align		8
        /*0070*/ 	.dword	$str$24


//--------------------- .text._ZN7cutlass13device_kernelINS_4fmha6kernel13FmhaKernelTmaINS1_10collective15FmhaMainloopTmaINS_10bfloat16_tEfN4cute5tupleIJNS7_1CILi64EEENS9_ILi128EEENS9_ILi32EEEEEENS4_14ResidualFusionEJEEENS4_15FmhaFwdEpilogueIS6_fNS8_IJSA_SC_SB_EEEEEJEEEEEvNT_6ParamsE --------------------------
	.section	.text._ZN7cutlass13device_kernelINS_4fmha6kernel13FmhaKernelTmaINS1_10collective15FmhaMainloopTmaINS_10bfloat16_tEfN4cute5tupleIJNS7_1CILi64EEENS9_ILi128EEENS9_ILi32EEEEEENS4_14ResidualFusionEJEEENS4_15FmhaFwdEpilogueIS6_fNS8_IJSA_SC_SB_EEEEEJEEEEEvNT_6ParamsE,"ax",@progbits
	.align	128
.text._ZN7cutlass13device_kernelINS_4fmha6kernel13FmhaKernelTmaINS1_10collective15FmhaMainloopTmaINS_10bfloat16_tEfN4cute5tupleIJNS7_1CILi64EEENS9_ILi128EEENS9_ILi32EEEEEENS4_14ResidualFusionEJEEENS4_15FmhaFwdEpilogueIS6_fNS8_IJSA_SC_SB_EEEEEJEEEEEvNT_6ParamsE:
        .type           _ZN7cutlass13device_kernelINS_4fmha6kernel13FmhaKernelTmaINS1_10collective15FmhaMainloopTmaINS_10bfloat16_tEfN4cute5tupleIJNS7_1CILi64EEENS9_ILi128EEENS9_ILi32EEEEEENS4_14ResidualFusionEJEEENS4_15FmhaFwdEpilogueIS6_fNS8_IJSA_SC_SB_EEEEEJEEEEEvNT_6ParamsE,@function
        .size           _ZN7cutlass13device_kernelINS_4fmha6kernel13FmhaKernelTmaINS1_10collective15FmhaMainloopTmaINS_10bfloat16_tEfN4cute5tupleIJNS7_1CILi64EEENS9_ILi128EEENS9_ILi32EEEEEENS4_14ResidualFusionEJEEENS4_15FmhaFwdEpilogueIS6_fNS8_IJSA_SC_SB_EEEEEJEEEEEvNT_6ParamsE,(.L_x_91 - _ZN7cutlass13device_kernelINS_4fmha6kernel13FmhaKernelTmaINS1_10collective15FmhaMainloopTmaINS_10bfloat16_tEfN4cute5tupleIJNS7_1CILi64EEENS9_ILi128EEENS9_ILi32EEEEEENS4_14ResidualFusionEJEEENS4_15FmhaFwdEpilogueIS6_fNS8_IJSA_SC_SB_EEEEEJEEEEEvNT_6ParamsE)
        .other          _ZN7cutlass13device_kernelINS_4fmha6kernel13FmhaKernelTmaINS1_10collective15FmhaMainloopTmaINS_10bfloat16_tEfN4cute5tupleIJNS7_1CILi64EEENS9_ILi128EEENS9_ILi32EEEEEENS4_14ResidualFusionEJEEENS4_15FmhaFwdEpilogueIS6_fNS8_IJSA_SC_SB_EEEEEJEEEEEvNT_6ParamsE,@"STO_CUDA_ENTRY STV_DEFAULT"
_ZN7cutlass13device_kernelINS_4fmha6kernel13FmhaKernelTmaINS1_10collective15FmhaMainloopTmaINS_10bfloat16_tEfN4cute5tupleIJNS7_1CILi64EEENS9_ILi128EEENS9_ILi32EEEEEENS4_14ResidualFusionEJEEENS4_15FmhaFwdEpilogueIS6_fNS8_IJSA_SC_SB_EEEEEJEEEEEvNT_6ParamsE:
[----:B------:R-:W1:Y:S01]  /*0000*/  LDC R1, c[0x0][0x28] ;  /* 0x00000a00ff017b82 */ /* 0x000e620000000800 */
[----:B------:R-:W2:Y:S01]  /*0010*/  S2R R16, SR_TID.X ;  /* 0x0000000000107919 */ /* 0x000ea20000002100 */
[----:B------:R-:W-:Y:S01]  /*0020*/  ELECT P0, URZ, PT ;  /* 0x00000000003f782f */ /* 0x000fe20003800000 */
[----:B------:R-:W-:Y:S01]  /*0030*/  BSSY B0, `(.L_x_0) ;  /* 0x0000010000007945 */ /* 0x000fe20003800000 */
[----:B--2---:R-:W-:-:S05]  /*0040*/  SHF.R.U32.HI R9, RZ, 0x5, R16 ;  /* 0x00000005ff097819 */ /* 0x004fca0000011610 */
[----:B------:R-:W2:Y:S02]  /*0050*/  SHFL.IDX PT, R0, R9, RZ, 0x1f ;  /* 0x00001fff09007589 */ /* 0x000ea400000e0000 */
[----:B--2---:R-:W-:-:S13]  /*0060*/  ISETP.NE.OR P0, PT, R0, RZ, !P0 ;  /* 0x000000ff0000720c */ /* 0x004fda0004705670 */
[----:B-1----:R-:W-:Y:S05]  /*0070*/  @P0 BRA `(.L_x_1) ;  /* 0x00000000002c0947 */ /* 0x002fea0003800000 */
[----:B------:R-:W-:Y:S02]  /*0080*/  ULDC.64 UR4, c[0x0][0x198] ;  /* 0x0000660000047ab9 */ /* 0x000fe40000000a00 */
[----:B------:R-:W-:Y:S02]  /*0090*/  UIADD3 UR6, UP0, UR4, 0xf0, URZ ;  /* 0x000000f004067890 */ /* 0x000fe4000ff1e03f */
[----:B------:R-:W-:Y:S02]  /*00a0*/  UIADD3 UR8, UP1, UR4, 0x1f0, URZ ;  /* 0x000001f004087890 */ /* 0x000fe4000ff3e03f */
[----:B------:R-:W-:Y:S02]  /*00b0*/  UIADD3 UR4, UP2, UR4, 0x2f0, URZ ;  /* 0x000002f004047890 */ /* 0x000fe4000ff5e03f */
[----:B------:R-:W-:Y:S02]  /*00c0*/  UIADD3.X UR7, URZ, UR5, URZ, UP0, !UPT ;  /* 0x000000053f077290 */ /* 0x000fe400087fe43f */
[----:B------:R-:W-:-:S02]  /*00d0*/  UIADD3.X UR9, URZ, UR5, URZ, UP1, !UPT ;  /* 0x000000053f097290 */ /* 0x000fc40008ffe43f */
[----:B------:R-:W-:-:S05]  /*00e0*/  UIADD3.X UR5, URZ, UR5, URZ, UP2, !UPT ;  /* 0x000000053f057290 */ /* 0x000fca00097fe43f */
[----:B------:R1:W-:Y:S02]  /*00f0*/  UTMACCTL.PF [UR6] ;  /* 0x00000000060079b9 */ /* 0x0003e40008040000 */
[----:B------:R1:W-:Y:S02]  /*0100*/  UTMACCTL.PF [UR8] ;  /* 0x00000000080079b9 */ /* 0x0003e40008040000 */
[----:B------:R1:W-:Y:S02]  /*0110*/  UTMACCTL.PF [UR4] ;  /* 0x00000000040079b9 */ /* 0x0003e40008040000 */
[----:B-1----:R-:W-:Y:S01]  /*0120*/  NOP ;  /* 0x0000000000007918 */ /* 0x002fe20000000000 */
.L_x_1:
[----:B------:R-:W-:Y:S05]  /*0130*/  BSYNC B0 ;  /* 0x0000000000007941 */ /* 0x000fea0003800000 */
.L_x_0:
[----:B------:R-:W1:Y:S02]  /*0140*/  SHFL.IDX PT, R0, R9, RZ, 0x1f ;  /* 0x00001fff09007589 */ /* 0x000e6400000e0000 */
[----:B-1----:R-:W-:-:S13]  /*0150*/  ISETP.NE.AND P0, PT, R0, RZ, PT ;  /* 0x000000ff0000720c */ /* 0x002fda0003f05270 */
[----:B------:R-:W-:Y:S05]  /*0160*/  @P0 BRA `(.L_x_2) ;  /* 0x0000000000400947 */ /* 0x000fea0003800000 */
[----:B------:R-:W1:Y:S01]  /*0170*/  S2UR UR8, SR_CgaCtaId ;  /* 0x00000000000879c3 */ /* 0x000e620000008800 */
[----:B------:R-:W-:Y:S01]  /*0180*/  UMOV UR4, 0x400 ;  /* 0x0000040000047882 */ /* 0x000fe20000000000 */
[----:B------:R-:W-:Y:S01]  /*0190*/  UMOV UR5, 0x1 ;  /* 0x0000000100057882 */ /* 0x000fe20000000000 */
[----:B------:R-:W-:Y:S01]  /*01a0*/  UMOV UR6, 0x80 ;  /* 0x0000008000067882 */ /* 0x000fe20000000000 */
[----:B------:R-:W-:Y:S01]  /*01b0*/  ELECT P0, URZ, PT ;  /* 0x00000000003f782f */ /* 0x000fe20003800000 */
[----:B------:R-:W-:-:S04]  /*01c0*/  UIADD3 UR6, -UR6, 0x100000, URZ ;  /* 0x0010000006067890 */ /* 0x000fc8000fffe13f */
[----:B------:R-:W-:Y:S02]  /*01d0*/  USHF.L.U32 UR7, UR6, 0xb, URZ ;  /* 0x0000000b06077899 */ /* 0x000fe4000800063f */
[----:B------:R-:W-:Y:S02]  /*01e0*/  USHF.L.U32 UR6, UR6, 0x1, URZ ;  /* 0x0000000106067899 */ /* 0x000fe4000800063f */
[----:B-1----:R-:W-:Y:S02]  /*01f0*/  ULEA UR8, UR8, UR4, 0x18 ;  /* 0x0000000408087291 */ /* 0x002fe4000f8ec03f */
[----:B------:R-:W-:-:S04]  /*0200*/  UIADD3 UR4, -UR5, 0x100000, URZ ;  /* 0x0010000005047890 */ /* 0x000fc8000fffe13f */
[----:B------:R-:W-:Y:S02]  /*0210*/  USHF.L.U32 UR5, UR4, 0xb, URZ ;  /* 0x0000000b04057899 */ /* 0x000fe4000800063f */
[----:B------:R-:W-:Y:S01]  /*0220*/  USHF.L.U32 UR4, UR4, 0x1, URZ ;  /* 0x0000000104047899 */ /* 0x000fe2000800063f */
[----:B------:R-:W1:Y:S11]  /*0230*/  FENCE.VIEW.ASYNC.S ;  /* 0x00000000000073c6 */ /* 0x000e760000000000 */
[----:B-1----:R1:W2:Y:S01]  /*0240*/  SYNCS.EXCH.64 URZ, [UR8+0x9040], UR4 ;  /* 0x00904004083f75b2 */ /* 0x0022a20008000100 */
[----:B------:R1:W3:Y:S01]  /*0250*/  SYNCS.EXCH.64 URZ, [UR8+0x9048], UR6 ;  /* 0x00904806083f75b2 */ /* 0x0002e20008000100 */
[----:B------:R-:W-:Y:S01]  /*0260*/  NOP ;  /* 0x0000000000007918 */ /* 0x000fe20000000000 */
.L_x_2:
[----:B------:R-:W4:Y:S01]  /*0270*/  SHFL.IDX PT, R0, R9, RZ, 0x1f ;  /* 0x00001fff09007589 */ /* 0x000f2200000e0000 */
[----:B------:R-:W-:Y:S01]  /*0280*/  NOP ;  /* 0x0000000000007918 */ /* 0x000fe20000000000 */
[----:B----4-:R-:W-:-:S13]  /*0290*/  ISETP.NE.AND P0, PT, R0, RZ, PT ;  /* 0x000000ff0000720c */ /* 0x010fda0003f05270 */
[----:B------:R-:W-:Y:S05]  /*02a0*/  @P0 BRA `(.L_x_3) ;  /* 0x0000000000580947 */ /* 0x000fea0003800000 */
[----:B-1----:R-:W1:Y:S01]  /*02b0*/  S2UR UR5, SR_CgaCtaId ;  /* 0x00000000000579c3 */ /* 0x002e620000008800 */
[----:B------:R-:W-:Y:S01]  /*02c0*/  UMOV UR4, 0x400 ;  /* 0x0000040000047882 */ /* 0x000fe20000000000 */
[----:B------:R-:W-:Y:S01]  /*02d0*/  UMOV UR6, 0x1 ;  /* 0x0000000100067882 */ /* 0x000fe20000000000 */
[----:B------:R-:W-:Y:S01]  /*02e0*/  UMOV UR7, 0x80 ;  /* 0x0000008000077882 */ /* 0x000fe20000000000 */
[----:B------:R-:W-:Y:S01]  /*02f0*/  ELECT P0, URZ, PT ;  /* 0x00000000003f782f */ /* 0x000fe20003800000 */
[----:B-1----:R-:W-:Y:S02]  /*0300*/  ULEA UR8, UR5, UR4, 0x18 ;  /* 0x0000000405087291 */ /* 0x002fe4000f8ec03f */
[----:B------:R-:W-:-:S04]  /*0310*/  UIADD3 UR4, -UR6, 0x100000, URZ ;  /* 0x0010000006047890 */ /* 0x000fc8000fffe13f */
[----:B------:R-:W-:Y:S02]  /*0320*/  USHF.L.U32 UR5, UR4, 0xb, URZ ;  /* 0x0000000b04057899 */ /* 0x000fe4000800063f */
[----:B------:R-:W-:Y:S02]  /*0330*/  USHF.L.U32 UR4, UR4, 0x1, URZ ;  /* 0x0000000104047899 */ /* 0x000fe4000800063f */
[----:B------:R-:W-:-:S04]  /*0340*/  UIADD3 UR6, -UR7, 0x100000, URZ ;  /* 0x0010000007067890 */ /* 0x000fc8000fffe13f */
[----:B------:R-:W-:Y:S02]  /*0350*/  USHF.L.U32 UR7, UR6, 0xb, URZ ;  /* 0x0000000b06077899 */ /* 0x000fe4000800063f */
[----:B------:R-:W-:Y:S01]  /*0360*/  USHF.L.U32 UR6, UR6, 0x1, URZ ;  /* 0x0000000106067899 */ /* 0x000fe2000800063f */
[----:B------:R-:W1:Y:S03]  /*0370*/  FENCE.VIEW.ASYNC.S ;  /* 0x00000000000073c6 */ /* 0x000e660000000000 */
[----:B-1----:R4:W1:Y:S08]  /*0380*/  SYNCS.EXCH.64 URZ, [UR8+0x9000], UR4 ;  /* 0x00900004083f75b2 */ /* 0x0028700008000100 */
[----:B------:R4:W1:Y:S01]  /*0390*/  SYNCS.EXCH.64 URZ, [UR8+0x9020], UR6 ;  /* 0x00902006083f75b2 */ /* 0x0008620008000100 */
[----:B------:R4:W1:Y:S01]  /*03a0*/  SYNCS.EXCH.64 URZ, [UR8+0x9008], UR4 ;  /* 0x00900804083f75b2 */ /* 0x0008620008000100 */
[----:B------:R4:W1:Y:S01]  /*03b0*/  SYNCS.EXCH.64 URZ, [UR8+0x9028], UR6 ;  /* 0x00902806083f75b2 */ /* 0x0008620008000100 */
[----:B------:R4:W1:Y:S01]  /*03c0*/  SYNCS.EXCH.64 URZ, [UR8+0x9010], UR4 ;  /* 0x00901004083f75b2 */ /* 0x0008620008000100 */
[----:B------:R4:W1:Y:S01]  /*03d0*/  SYNCS.EXCH.64 URZ, [UR8+0x9030], UR6 ;  /* 0x00903006083f75b2 */ /* 0x0008620008000100 */
[----:B------:R4:W1:Y:S01]  /*03e0*/  SYNCS.EXCH.64 URZ, [UR8+0x9018], UR4 ;  /* 0x00901804083f75b2 */ /* 0x0008620008000100 */
[----:B------:R4:W1:Y:S02]  /*03f0*/  SYNCS.EXCH.64 URZ, [UR8+0x9038], UR6 ;  /* 0x00903806083f75b2 */ /* 0x0008640008000100 */
[----:B----4-:R-:W-:Y:S01]  /*0400*/  NOP ;  /* 0x0000000000007918 */ /* 0x010fe20000000000 */
.L_x_3:
        /* <DEDUP_REMOVED lines=18> */
[----:B------:R4:W1:Y:S02]  /*0530*/  SYNCS.EXCH.64 URZ, [UR8+0x9058], UR6 ;  /* 0x00905806083f75b2 */ /* 0x0008640008000100 */
[----:B----4-:R-:W-:Y:S01]  /*0540*/  NOP ;  /* 0x0000000000007918 */ /* 0x010fe20000000000 */
.L_x_4:
[----:B------:R-:W4:Y:S01]  /*0550*/  SHFL.IDX PT, R9, R9, RZ, 0x1f ;  /* 0x00001fff09097589 */ /* 0x000f2200000e0000 */
[----:B------:R-:W-:Y:S02]  /*0560*/  ELECT P0, URZ, PT ;  /* 0x00000000003f782f */ /* 0x000fe40003800000 */
[----:B------:R-:W-:Y:S01]  /*0570*/  SHF.R.S32.HI R3, RZ, 0x1f, R16 ;  /* 0x0000001fff037819 */ /* 0x000fe20000011410 */
[----:B------:R-:W-:Y:S01]  /*0580*/  NOP ;  /* 0x0000000000007918 */ /* 0x000fe20000000000 */
[----:B------:R-:W4:Y:S01]  /*0590*/  S2UR UR36, SR_CTAID.Y ;  /* 0x00000000002479c3 */ /* 0x000f220000002600 */
[----:B------:R-:W-:Y:S01]  /*05a0*/  BSSY B0, `(.L_x_5) ;  /* 0x0000025000007945 */ /* 0x000fe20003800000 */
[----:B------:R-:W-:Y:S01]  /*05b0*/  LEA.HI R3, R3, R16, RZ, 0x7 ;  /* 0x0000001003037211 */ /* 0x000fe200078f38ff */
[----:B------:R-:W-:-:S03]  /*05c0*/  IMAD.MOV.U32 R8, RZ, RZ, RZ ;  /* 0x000000ffff087224 */ /* 0x000fc600078e00ff */
[----:B------:R-:W-:Y:S02]  /*05d0*/  LOP3.LUT R3, R3, 0xffffff80, RZ, 0xc0, !PT ;  /* 0xffffff8003037812 */ /* 0x000fe400078ec0ff */
[----:B------:R-:W4:Y:S03]  /*05e0*/  S2UR UR37, SR_CTAID.Z ;  /* 0x00000000002579c3 */ /* 0x000f260000002700 */
[----:B------:R-:W-:-:S05]  /*05f0*/  IMAD.IADD R0, R16, 0x1, -R3 ;  /* 0x0000000110007824 */ /* 0x000fca00078e0a03 */
[----:B-123--:R-:W-:Y:S01]  /*0600*/  BAR.SYNC.DEFER_BLOCKING 0x0 ;  /* 0x0000000000007b1d */ /* 0x00efe20000010000 */
[----:B----4-:R-:W-:-:S13]  /*0610*/  ISETP.EQ.AND P1, PT, R9, RZ, P0 ;  /* 0x000000ff0900720c */ /* 0x010fda0000722270 */
[----:B------:R-:W-:Y:S05]  /*0620*/  @!P1 BRA `(.L_x_6) ;  /* 0x0000000000709947 */ /* 0x000fea0003800000 */
[----:B------:R-:W1:Y:S01]  /*0630*/  S2R R3, SR_CgaCtaId ;  /* 0x0000000000037919 */ /* 0x000e620000008800 */
[----:B------:R-:W-:Y:S02]  /*0640*/  MOV R2, 0x400 ;  /* 0x0000040000027802 */ /* 0x000fe40000000f00 */
[----:B------:R-:W-:Y:S02]  /*0650*/  MOV R4, 0x1 ;  /* 0x0000000100047802 */ /* 0x000fe40000000f00 */
[----:B------:R-:W-:Y:S02]  /*0660*/  ISETP.NE.AND P3, PT, R0, RZ, PT ;  /* 0x000000ff0000720c */ /* 0x000fe40003f65270 */
[----:B-1----:R-:W-:Y:S02]  /*0670*/  LEA R3, R3, R2, 0x18 ;  /* 0x0000000203037211 */ /* 0x002fe400078ec0ff */
[----:B------:R-:W-:-:S04]  /*0680*/  SHF.L.U32 R2, R4, 0x1f, RZ ;  /* 0x0000001f04027819 */ /* 0x000fc800000006ff */
[----:B------:R-:W1:Y:S02]  /*0690*/  SYNCS.PHASECHK.TRANS64.TRYWAIT P2, [R3+URZ+0x9048], R2 ;  /* 0x00904802030075a7 */ /* 0x000e64000804017f */
[----:B-1----:R-:W-:Y:S05]  /*06a0*/  @!P2 BRA `(.L_x_7) ;  /* 0x000000a40084a947 */ /* 0x002fea0003800000 */
.L_x_70:
[----:B------:R-:W-:Y:S05]  /*06b0*/  @P3 BRA `(.L_x_8) ;  /* 0x0000000000143947 */ /* 0x000fea0003800000 */
[----:B------:R-:W-:Y:S01]  /*06c0*/  LOP3.LUT P2, RZ, R16, 0x1f, RZ, 0xc0, !PT ;  /* 0x0000001f10ff7812 */ /* 0x000fe2000784c0ff */
[----:B-1----:R-:W-:-:S04]  /*06d0*/  IMAD.MOV.U32 R2, RZ, RZ, 0x1000 ;  /* 0x00001000ff027424 */ /* 0x002fc800078e00ff */
[----:B------:R2:W-:Y:S08]  /*06e0*/  SYNCS.ARRIVE.TRANS64 RZ, [R3+URZ+0x9040], R2 ;  /* 0x0090400203ff79a7 */ /* 0x0005f0000800003f */
[----:B------:R-:W-:Y:S05]  /*06f0*/  @!P2 BRA `(.L_x_8) ;  /* 0x000000000004a947 */ /* 0x000fea0003800000 */
[----:B------:R-:W-:Y:S01]  /*0700*/  BPT.TRAP 0x1 ;  /* 0x000000040000795c */ /* 0x000fe20000300000 */
.L_x_8:
[----:B------:R-:W3:Y:S01]  /*0710*/  S2UR UR11, SR_CTAID.X ;  /* 0x00000000000b79c3 */ /* 0x000ee20000002500 */
[----:B------:R-:W-:Y:S01]  /*0720*/  R2UR UR8, R3 ;  /* 0x00000000030872ca */ /* 0x000fe200000e0000 */
[----:B------:R-:W-:Y:S01]  /*0730*/  ULDC.64 UR4, c[0x0][0x198] ;  /* 0x0000660000047ab9 */ /* 0x000fe20000000a00 */
[----:B------:R-:W-:Y:S01]  /*0740*/  UMOV UR6, 0x0 ;  /* 0x0000000000067882 */ /* 0x000fe20000000000 */
[----:B------:R-:W-:Y:S01]  /*0750*/  UIADD3 UR4, UP0, UR4, 0xf0, URZ ;  /* 0x000000f004047890 */ /* 0x000fe2000ff1e03f */
[----:B------:R-:W-:Y:S01]  /*0760*/  UMOV UR7, 0x10000000 ;  /* 0x1000000000077882 */ /* 0x000fe20000000000 */
[----:B------:R-:W-:Y:S02]  /*0770*/  UMOV UR10, URZ ;  /* 0x0000003f000a7c82 */ /* 0x000fe40008000000 */
[----:B------:R-:W-:Y:S01]  /*0780*/  UIADD3.X UR5, URZ, UR5, URZ, UP0, !UPT ;  /* 0x000000053f057290 */ /* 0x000fe200087fe43f */
[----:B------:R-:W-:Y:S01]  /*0790*/  UMOV UR12, UR36 ;  /* 0x00000024000c7c82 */ /* 0x000fe20008000000 */
[----:B------:R-:W-:-:S04]  /*07a0*/  UMOV UR13, UR37 ;  /* 0x00000025000d7c82 */ /* 0x000fc80008000000 */
[----:B------:R-:W-:Y:S02]  /*07b0*/  UIADD3 UR9, UR8, 0x9040, URZ ;  /* 0x0000904008097890 */ /* 0x000fe4000fffe03f */
[----:B---3--:R-:W-:-:S09]  /*07c0*/  USHF.L.U32 UR11, UR11, 0x6, URZ ;  /* 0x000000060b0b7899 */ /* 0x008fd2000800063f */
[----:B------:R3:W-:Y:S02]  /*07d0*/  UTMALDG.4D [UR8], [UR4], desc[UR6] ;  /* 0x00000608040075b4 */ /* 0x0007e40008019000 */
[----:B---3--:R-:W-:Y:S01]  /*07e0*/  NOP ;  /* 0x0000000000007918 */ /* 0x008fe20000000000 */
.L_x_6:
[----:B------:R-:W-:Y:S05]  /*07f0*/  BSYNC B0 ;  /* 0x0000000000007941 */ /* 0x000fea0003800000 */
.L_x_5:
[----:B------:R-:W3:Y:S01]  /*0800*/  LDC R13, c[0x0][0x28c] ;  /* 0x0000a300ff0d7b82 */ /* 0x000ee20000000800 */
[----:B------:R-:W-:Y:S01]  /*0810*/  BSSY B0, `(.L_x_9) ;  /* 0x0000091000007945 */ /* 0x000fe20003800000 */
[----:B------:R-:W-:Y:S01]  /*0820*/  MOV R6, 0x1 ;  /* 0x0000000100067802 */ /* 0x000fe20000000f00 */
[----:B------:R-:W-:Y:S02]  /*0830*/  IMAD.MOV.U32 R4, RZ, RZ, 0x1 ;  /* 0x00000001ff047424 */ /* 0x000fe400078e00ff */
[----:B------:R-:W-:Y:S02]  /*0840*/  IMAD.MOV.U32 R5, RZ, RZ, RZ ;  /* 0x000000ffff057224 */ /* 0x000fe400078e00ff */
[----:B---3--:R-:W-:-:S05]  /*0850*/  VIADD R18, R13, 0x7f ;  /* 0x0000007f0d127836 */ /* 0x008fca0000000000 */
[----:B-12---:R-:W-:-:S04]  /*0860*/  SHF.R.S32.HI R3, RZ, 0x1f, R18 ;  /* 0x0000001fff037819 */ /* 0x006fc80000011412 */
[----:B------:R-:W-:-:S04]  /*0870*/  LEA.HI R18, R3, R18, RZ, 0x7 ;  /* 0x0000001203127211 */ /* 0x000fc800078f38ff */
[----:B------:R-:W-:-:S04]  /*0880*/  SHF.R.S32.HI R7, RZ, 0x7, R18 ;  /* 0x00000007ff077819 */ /* 0x000fc80000011412 */
[----:B------:R-:W-:Y:S01]  /*0890*/  SHF.L.U32 R7, R7, 0x1, RZ ;  /* 0x0000000107077819 */ /* 0x000fe200000006ff */
[----:B------:R-:W-:Y:S06]  /*08a0*/  @!P1 BRA `(.L_x_10) ;  /* 0x00000008001c9947 */ /* 0x000fec0003800000 */
[----:B------:R-:W-:Y:S01]  /*08b0*/  ISETP.GE.AND P1, PT, R13, 0x1, PT ;  /* 0x000000010d00780c */ /* 0x000fe20003f26270 */
[----:B------:R-:W-:Y:S01]  /*08c0*/  IMAD.MOV.U32 R8, RZ, RZ, RZ ;  /* 0x000000ffff087224 */ /* 0x000fe200078e00ff */
[----:B------:R-:W-:Y:S01]  /*08d0*/  LOP3.LUT R12, R16, 0x1f, RZ, 0xc0, !PT ;  /* 0x0000001f100c7812 */ /* 0x000fe200078ec0ff */
[----:B------:R-:W-:-:S10]  /*08e0*/  IMAD.MOV.U32 R5, RZ, RZ, RZ ;  /* 0x000000ffff057224 */ /* 0x000fd400078e00ff */
        /* <DEDUP_REMOVED lines=9> */
.L_x_71:
[----:B------:R-:W-:Y:S01]  /*0980*/  IMAD.MOV.U32 R5, RZ, RZ, 0x1 ;  /* 0x00000001ff057424 */ /* 0x000fe200078e00ff */
[----:B------:R-:W-:Y:S06]  /*0990*/  @P2 BRA `(.L_x_13) ;  /* 0x0000000000142947 */ /* 0x000fec0003800000 */
[----:B------:R-:W-:Y:S01]  /*09a0*/  ISETP.NE.AND P1, PT, R12, RZ, PT ;  /* 0x000000ff0c00720c */ /* 0x000fe20003f25270 */
[----:B-1----:R-:W-:-:S04]  /*09b0*/  IMAD.MOV.U32 R2, RZ, RZ, 0x2000 ;  /* 0x00002000ff027424 */ /* 0x002fc800078e00ff */
[----:B------:R2:W-:Y:S08]  /*09c0*/  SYNCS.ARRIVE.TRANS64 RZ, [R3+URZ+0x9000], R2 ;  /* 0x0090000203ff79a7 */ /* 0x0005f0000800003f */
[----:B------:R-:W-:Y:S05]  /*09d0*/  @!P1 BRA `(.L_x_13) ;  /* 0x0000000000049947 */ /* 0x000fea0003800000 */
[----:B------:R-:W-:Y:S01]  /*09e0*/  BPT.TRAP 0x1 ;  /* 0x000000040000795c */ /* 0x000fe20000300000 */
.L_x_13:
[----:B------:R-:W3:Y:S01]  /*09f0*/  S2R R11, SR_CgaCtaId ;  /* 0x00000000000b7919 */ /* 0x000ee20000008800 */
[----:B------:R-:W-:Y:S01]  /*0a00*/  R2UR UR33, R3 ;  /* 0x00000000032172ca */ /* 0x000fe200000e0000 */
[----:B------:R-:W-:Y:S01]  /*0a10*/  ULDC.64 UR4, c[0x0][0x198] ;  /* 0x0000660000047ab9 */ /* 0x000fe20000000a00 */
[----:B-12---:R-:W-:Y:S01]  /*0a20*/  MOV R2, 0x400 ;  /* 0x0000040000027802 */ /* 0x006fe20000000f00 */
[----:B------:R-:W-:Y:S01]  /*0a30*/  UIADD3 UR4, UP0, UR4, 0x1f0, URZ ;  /* 0x000001f004047890 */ /* 0x000fe2000ff1e03f */
[----:B------:R-:W-:Y:S01]  /*0a40*/  MOV R3, 0x1 ;  /* 0x0000000100037802 */ /* 0x000fe20000000f00 */
[----:B------:R-:W-:Y:S01]  /*0a50*/  UMOV UR6, 0x0 ;  /* 0x0000000000067882 */ /* 0x000fe20000000000 */
[----:B------:R-:W-:Y:S01]  /*0a60*/  UMOV UR7, 0x10000000 ;  /* 0x1000000000077882 */ /* 0x000fe20000000000 */
[----:B------:R-:W-:Y:S01]  /*0a70*/  UIADD3.X UR5, URZ, UR5, URZ, UP0, !UPT ;  /* 0x000000053f057290 */ /* 0x000fe200087fe43f */
[----:B------:R-:W-:Y:S01]  /*0a80*/  SHF.L.U32 R3, R3, 0x1f, RZ ;  /* 0x0000001f03037819 */ /* 0x000fe200000006ff */
[----:B------:R-:W-:Y:S01]  /*0a90*/  UMOV UR34, URZ ;  /* 0x0000003f00227c82 */ /* 0x000fe20008000000 */
[----:B------:R-:W-:Y:S01]  /*0aa0*/  UMOV UR35, URZ ;  /* 0x0000003f00237c82 */ /* 0x000fe20008000000 */
[----:B------:R-:W-:-:S02]  /*0ab0*/  ISETP.NE.AND P2, PT, R0, RZ, PT ;  /* 0x000000ff0000720c */ /* 0x000fc40003f45270 */
[----:B------:R-:W-:Y:S02]  /*0ac0*/  UIADD3 UR32, UR33, 0x1000, URZ ;  /* 0x0000100021207890 */ /* 0x000fe4000fffe03f */
[----:B------:R-:W-:-:S09]  /*0ad0*/  UIADD3 UR33, UR33, 0x9000, URZ ;  /* 0x0000900021217890 */ /* 0x000fd2000fffe03f */
[----:B------:R1:W-:Y:S01]  /*0ae0*/  UTMALDG.4D [UR32], [UR4], desc[UR6] ;  /* 0x00000620040075b4 */ /* 0x0003e20008019000 */
[----:B---3--:R-:W-:-:S05]  /*0af0*/  LEA R4, R11, R2, 0x18 ;  /* 0x000000020b047211 */ /* 0x008fca00078ec0ff */
[----:B------:R-:W-:-:S04]  /*0b00*/  IMAD R2, R5, 0x8, R4 ;  /* 0x0000000805027824 */ /* 0x000fc800078e0204 */
[----:B------:R-:W2:Y:S02]  /*0b10*/  SYNCS.PHASECHK.TRANS64.TRYWAIT P1, [R2+URZ+0x9020], R3 ;  /* 0x00902003020075a7 */ /* 0x000ea4000802017f */
[----:B-12---:R-:W-:Y:S05]  /*0b20*/  @!P1 BRA `(.L_x_14) ;  /* 0x000000a0008c9947 */ /* 0x006fea0003800000 */
.L_x_72:
[----:B------:R-:W-:Y:S01]  /*0b30*/  IMAD.MOV.U32 R8, RZ, RZ, 0x1 ;  /* 0x00000001ff087424 */ /* 0x000fe200078e00ff */
[----:B------:R-:W-:Y:S06]  /*0b40*/  @P2 BRA `(.L_x_15) ;  /* 0x0000000000142947 */ /* 0x000fec0003800000 */
[----:B------:R-:W-:Y:S02]  /*0b50*/  ISETP.NE.AND P1, PT, R12, RZ, PT ;  /* 0x000000ff0c00720c */ /* 0x000fe40003f25270 */
[----:B-1----:R-:W-:-:S04]  /*0b60*/  MOV R3, 0x2000 ;  /* 0x0000200000037802 */ /* 0x002fc80000000f00 */
[----:B------:R2:W-:Y:S07]  /*0b70*/  SYNCS.ARRIVE.TRANS64 RZ, [R2+URZ+0x9000], R3 ;  /* 0x0090000302ff79a7 */ /* 0x0005ee000800003f */
[----:B------:R-:W-:Y:S05]  /*0b80*/  @!P1 BRA `(.L_x_15) ;  /* 0x0000000000049947 */ /* 0x000fea0003800000 */
[----:B------:R-:W-:Y:S01]  /*0b90*/  BPT.TRAP 0x1 ;  /* 0x000000040000795c */ /* 0x000fe20000300000 */
.L_x_15:
[C---:B------:R-:W-:Y:S01]  /*0ba0*/  IMAD R4, R5.reuse, 0x2000, R4 ;  /* 0x0000200005047824 */ /* 0x040fe200078e0204 */
[----:B------:R-:W-:Y:S01]  /*0bb0*/  R2UR UR33, R2 ;  /* 0x00000000022172ca */ /* 0x000fe200000e0000 */
[----:B------:R-:W-:Y:S01]  /*0bc0*/  ULDC.64 UR4, c[0x0][0x198] ;  /* 0x0000660000047ab9 */ /* 0x000fe20000000a00 */
[----:B------:R-:W-:Y:S01]  /*0bd0*/  UMOV UR6, 0x0 ;  /* 0x0000000000067882 */ /* 0x000fe20000000000 */
[----:B------:R-:W-:Y:S01]  /*0be0*/  UIADD3 UR4, UP0, UR4, 0x2f0, URZ ;  /* 0x000002f004047890 */ /* 0x000fe2000ff1e03f */
[----:B------:R-:W-:Y:S01]  /*0bf0*/  R2UR UR32, R4 ;  /* 0x00000000042072ca */ /* 0x000fe200000e0000 */
[----:B------:R-:W-:Y:S01]  /*0c00*/  UMOV UR7, 0x10000000 ;  /* 0x1000000000077882 */ /* 0x000fe20000000000 */
[----:B------:R-:W-:Y:S01]  /*0c10*/  UMOV UR34, URZ ;  /* 0x0000003f00227c82 */ /* 0x000fe20008000000 */
[----:B------:R-:W-:Y:S01]  /*0c20*/  UIADD3.X UR5, URZ, UR5, URZ, UP0, !UPT ;  /* 0x000000053f057290 */ /* 0x000fe200087fe43f */
[----:B------:R-:W-:Y:S01]  /*0c30*/  VIADD R5, R5, 0x1 ;  /* 0x0000000105057836 */ /* 0x000fe20000000000 */
[----:B------:R-:W-:-:S04]  /*0c40*/  UMOV UR35, URZ ;  /* 0x0000003f00237c82 */ /* 0x000fc80008000000 */
[----:B------:R-:W-:-:S04]  /*0c50*/  UIADD3 UR33, UR33, 0x9000, URZ ;  /* 0x0000900021217890 */ /* 0x000fc8000fffe03f */
[----:B------:R-:W-:-:S09]  /*0c60*/  UIADD3 UR32, UR32, 0x1000, URZ ;  /* 0x0000100020207890 */ /* 0x000fd2000fffe03f */
[----:B------:R3:W-:Y:S02]  /*0c70*/  UTMALDG.4D [UR32], [UR4], desc[UR6] ;  /* 0x00000620040075b4 */ /* 0x0007e40008019000 */
[----:B---3--:R-:W-:Y:S01]  /*0c80*/  NOP ;  /* 0x0000000000007918 */ /* 0x008fe20000000000 */
.L_x_11:
[----:B------:R-:W-:Y:S02]  /*0c90*/  ISETP.GE.AND P1, PT, R13, 0x81, PT ;  /* 0x000000810d00780c */ /* 0x000fe40003f26270 */
[----:B------:R-:W-:-:S11]  /*0ca0*/  MOV R4, 0x1 ;  /* 0x0000000100047802 */ /* 0x000fd60000000f00 */
[----:B------:R-:W-:Y:S05]  /*0cb0*/  @!P1 BRA `(.L_x_16) ;  /* 0x0000000400149947 */ /* 0x000fea0003800000 */
[----:B-12---:R-:W1:Y:S01]  /*0cc0*/  S2R R3, SR_CgaCtaId ;  /* 0x0000000000037919 */ /* 0x006e620000008800 */
[----:B------:R-:W-:Y:S01]  /*0cd0*/  MOV R2, 0x400 ;  /* 0x0000040000027802 */ /* 0x000fe20000000f00 */
[----:B------:R-:W-:Y:S01]  /*0ce0*/  IMAD.MOV.U32 R4, RZ, RZ, 0x1 ;  /* 0x00000001ff047424 */ /* 0x000fe200078e00ff */
[----:B------:R-:W-:-:S04]  /*0cf0*/  ISETP.NE.AND P2, PT, R0, RZ, PT ;  /* 0x000000ff0000720c */ /* 0x000fc80003f45270 */
[----:B------:R-:W-:Y:S02]  /*0d00*/  SHF.L.U32 R4, R4, 0x1f, RZ ;  /* 0x0000001f04047819 */ /* 0x000fe400000006ff */
[----:B-1----:R-:W-:-:S05]  /*0d10*/  LEA R2, R3, R2, 0x18 ;  /* 0x0000000203027211 */ /* 0x002fca00078ec0ff */
[----:B------:R-:W-:-:S04]  /*0d20*/  IMAD R3, R5, 0x8, R2 ;  /* 0x0000000805037824 */ /* 0x000fc800078e0202 */
[----:B------:R-:W1:Y:S02]  /*0d30*/  SYNCS.PHASECHK.TRANS64.TRYWAIT P1, [R3+URZ+0x9020], R4 ;  /* 0x00902004030075a7 */ /* 0x000e64000802017f */
[----:B-1----:R-:W-:Y:S05]  /*0d40*/  @!P1 BRA `(.L_x_17) ;  /* 0x000000a000189947 */ /* 0x002fea0003800000 */
.L_x_73:
[----:B------:R-:W-:Y:S05]  /*0d50*/  @P2 BRA `(.L_x_18) ;  /* 0x0000000000142947 */ /* 0x000fea0003800000 */
[----:B------:R-:W-:Y:S02]  /*0d60*/  ISETP.NE.AND P1, PT, R12, RZ, PT ;  /* 0x000000ff0c00720c */ /* 0x000fe40003f25270 */
[----:B-1----:R-:W-:-:S04]  /*0d70*/  MOV R4, 0x2000 ;  /* 0x0000200000047802 */ /* 0x002fc80000000f00 */
[----:B------:R2:W-:Y:S07]  /*0d80*/  SYNCS.ARRIVE.TRANS64 RZ, [R3+URZ+0x9000], R4 ;  /* 0x0090000403ff79a7 */ /* 0x0005ee000800003f */
[----:B------:R-:W-:Y:S05]  /*0d90*/  @!P1 BRA `(.L_x_18) ;  /* 0x0000000000049947 */ /* 0x000fea0003800000 */
[----:B------:R-:W-:Y:S01]  /*0da0*/  BPT.TRAP 0x1 ;  /* 0x000000040000795c */ /* 0x000fe20000300000 */
.L_x_18:
[----:B------:R-:W3:Y:S01]  /*0db0*/  S2R R11, SR_CgaCtaId ;  /* 0x00000000000b7919 */ /* 0x000ee20000008800 */
[C---:B------:R-:W-:Y:S01]  /*0dc0*/  IMAD R2, R5.reuse, 0x2000, R2 ;  /* 0x0000200005027824 */ /* 0x040fe200078e0202 */
[----:B------:R-:W-:Y:S01]  /*0dd0*/  R2UR UR35, R8 ;  /* 0x00000000082372ca */ /* 0x000fe200000e0000 */
[----:B------:R-:W-:Y:S01]  /*0de0*/  VIADD R5, R5, 0x1 ;  /* 0x0000000105057836 */ /* 0x000fe20000000000 */
[----:B------:R-:W-:Y:S01]  /*0df0*/  R2UR UR33, R3 ;  /* 0x00000000032172ca */ /* 0x000fe200000e0000 */
[----:B------:R-:W-:Y:S01]  /*0e00*/  ULDC.64 UR4, c[0x0][0x198] ;  /* 0x0000660000047ab9 */ /* 0x000fe20000000a00 */
[----:B------:R-:W-:Y:S01]  /*0e10*/  R2UR UR32, R2 ;  /* 0x00000000022072ca */ /* 0x000fe200000e0000 */
[----:B------:R-:W-:Y:S01]  /*0e20*/  UIADD3 UR4, UP0, UR4, 0x1f0, URZ ;  /* 0x000001f004047890 */ /* 0x000fe2000ff1e03f */
[----:B------:R-:W-:Y:S01]  /*0e30*/  MOV R2, 0x400 ;  /* 0x0000040000027802 */ /* 0x000fe20000000f00 */
[----:B------:R-:W-:Y:S01]  /*0e40*/  UMOV UR6, 0x0 ;  /* 0x0000000000067882 */ /* 0x000fe20000000000 */
[C---:B------:R-:W-:Y:S01]  /*0e50*/  ISETP.NE.AND P2, PT, R5.reuse, 0x4, PT ;  /* 0x000000040500780c */ /* 0x040fe20003f45270 */
[----:B------:R-:W-:Y:S01]  /*0e60*/  UIADD3.X UR5, URZ, UR5, URZ, UP0, !UPT ;  /* 0x000000053f057290 */ /* 0x000fe200087fe43f */
[C---:B------:R-:W-:Y:S01]  /*0e70*/  ISETP.NE.AND P1, PT, R5.reuse, 0x4, PT ;  /* 0x000000040500780c */ /* 0x040fe20003f25270 */
[----:B------:R-:W-:Y:S01]  /*0e80*/  UMOV UR7, 0x10000000 ;  /* 0x1000000000077882 */ /* 0x000fe20000000000 */
[----:B------:R-:W-:Y:S01]  /*0e90*/  SEL R5, R5, RZ, P2 ;  /* 0x000000ff05057207 */ /* 0x000fe20001000000 */
[----:B------:R-:W-:Y:S01]  /*0ea0*/  USHF.L.U32 UR35, UR35, 0x7, URZ ;  /* 0x0000000723237899 */ /* 0x000fe2000800063f */
[----:B-12---:R-:W-:Y:S01]  /*0eb0*/  SEL R4, RZ, 0x1, !P1 ;  /* 0x00000001ff047807 */ /* 0x006fe20004800000 */
[----:B------:R-:W-:Y:S01]  /*0ec0*/  UIADD3 UR33, UR33, 0x9000, URZ ;  /* 0x0000900021217890 */ /* 0x000fe2000fffe03f */
[----:B------:R-:W-:Y:S01]  /*0ed0*/  ISETP.NE.AND P2, PT, R0, RZ, PT ;  /* 0x000000ff0000720c */ /* 0x000fe20003f45270 */
[----:B------:R-:W-:Y:S01]  /*0ee0*/  UIADD3 UR32, UR32, 0x1000, URZ ;  /* 0x0000100020207890 */ /* 0x000fe2000fffe03f */
[----:B------:R-:W-:-:S08]  /*0ef0*/  UMOV UR34, URZ ;  /* 0x0000003f00227c82 */ /* 0x000fd00008000000 */
[----:B------:R1:W-:Y:S01]  /*0f00*/  UTMALDG.4D [UR32], [UR4], desc[UR6] ;  /* 0x00000620040075b4 */ /* 0x0003e20008019000 */
[----:B---3--:R-:W-:Y:S02]  /*0f10*/  LEA R10, R11, R2, 0x18 ;  /* 0x000000020b0a7211 */ /* 0x008fe400078ec0ff */
[----:B------:R-:W-:Y:S02]  /*0f20*/  SHF.L.U32 R2, R4, 0x1f, RZ ;  /* 0x0000001f04027819 */ /* 0x000fe400000006ff */
[----:B------:R-:W-:-:S04]  /*0f30*/  LEA R3, R5, R10, 0x3 ;  /* 0x0000000a05037211 */ /* 0x000fc800078e18ff */
[----:B------:R-:W2:Y:S02]  /*0f40*/  SYNCS.PHASECHK.TRANS64.TRYWAIT P1, [R3+URZ+0x9020], R2 ;  /* 0x00902002030075a7 */ /* 0x000ea4000802017f */
[----:B-12---:R-:W-:Y:S05]  /*0f50*/  @!P1 BRA `(.L_x_19) ;  /* 0x0000009c00a89947 */ /* 0x006fea0003800000 */
.L_x_74:
[----:B------:R-:W-:Y:S05]  /*0f60*/  @P2 BRA `(.L_x_20) ;  /* 0x0000000000142947 */ /* 0x000fea0003800000 */
[----:B------:R-:W-:Y:S01]  /*0f70*/  ISETP.NE.AND P1, PT, R12, RZ, PT ;  /* 0x000000ff0c00720c */ /* 0x000fe20003f25270 */
[----:B-1----:R-:W-:-:S04]  /*0f80*/  IMAD.MOV.U32 R2, RZ, RZ, 0x2000 ;  /* 0x00002000ff027424 */ /* 0x002fc800078e00ff */
[----:B------:R2:W-:Y:S08]  /*0f90*/  SYNCS.ARRIVE.TRANS64 RZ, [R3+URZ+0x9000], R2 ;  /* 0x0090000203ff79a7 */ /* 0x0005f0000800003f */
[----:B------:R-:W-:Y:S05]  /*0fa0*/  @!P1 BRA `(.L_x_20) ;  /* 0x0000000000049947 */ /* 0x000fea0003800000 */
[----:B------:R-:W-:Y:S01]  /*0fb0*/  BPT.TRAP 0x1 ;  /* 0x000000040000795c */ /* 0x000fe20000300000 */
.L_x_20:
[----:B------:R-:W-:Y:S01]  /*0fc0*/  IMAD R10, R5, 0x2000, R10 ;  /* 0x00002000050a7824 */ /* 0x000fe200078e020a */
[----:B------:R-:W-:Y:S01]  /*0fd0*/  R2UR UR35, R8 ;  /* 0x00000000082372ca */ /* 0x000fe200000e0000 */
[----:B------:R-:W-:Y:S01]  /*0fe0*/  ULDC.64 UR4, c[0x0][0x198] ;  /* 0x0000660000047ab9 */ /* 0x000fe20000000a00 */
[----:B------:R-:W-:Y:S01]  /*0ff0*/  R2UR UR33, R3 ;  /* 0x00000000032172ca */ /* 0x000fe200000e0000 */
[----:B------:R-:W-:Y:S01]  /*1000*/  UIADD3 UR4, UP0, UR4, 0x2f0, URZ ;  /* 0x000002f004047890 */ /* 0x000fe2000ff1e03f */
[----:B------:R-:W-:Y:S01]  /*1010*/  R2UR UR32, R10 ;  /* 0x000000000a2072ca */ /* 0x000fe200000e0000 */
[----:B------:R-:W-:Y:S01]  /*1020*/  UMOV UR6, 0x0 ;  /* 0x0000000000067882 */ /* 0x000fe20000000000 */
[----:B------:R-:W-:Y:S01]  /*1030*/  UMOV UR7, 0x10000000 ;  /* 0x1000000000077882 */ /* 0x000fe20000000000 */
[----:B------:R-:W-:Y:S01]  /*1040*/  UIADD3.X UR5, URZ, UR5, URZ, UP0, !UPT ;  /* 0x000000053f057290 */ /* 0x000fe200087fe43f */
[----:B------:R-:W-:Y:S01]  /*1050*/  IADD3 R5, R5, 0x1, RZ ;  /* 0x0000000105057810 */ /* 0x000fe20007ffe0ff */
[----:B------:R-:W-:Y:S01]  /*1060*/  UMOV UR34, URZ ;  /* 0x0000003f00227c82 */ /* 0x000fe20008000000 */
[----:B------:R-:W-:-:S02]  /*1070*/  VIADD R8, R8, 0x1 ;  /* 0x0000000108087836 */ /* 0x000fc40000000000 */
[C---:B------:R-:W-:Y:S01]  /*1080*/  ISETP.NE.AND P1, PT, R5.reuse, 0x4, PT ;  /* 0x000000040500780c */ /* 0x040fe20003f25270 */
[----:B------:R-:W-:Y:S02]  /*1090*/  USHF.L.U32 UR35, UR35, 0x7, URZ ;  /* 0x0000000723237899 */ /* 0x000fe4000800063f */
[----:B------:R-:W-:Y:S01]  /*10a0*/  UIADD3 UR33, UR33, 0x9000, URZ ;  /* 0x0000900021217890 */ /* 0x000fe2000fffe03f */
[----:B-12---:R-:W-:Y:S01]  /*10b0*/  SEL R3, RZ, 0x1, P1 ;  /* 0x00000001ff037807 */ /* 0x006fe20000800000 */
[----:B------:R-:W-:Y:S01]  /*10c0*/  UIADD3 UR32, UR32, 0x1000, URZ ;  /* 0x0000100020207890 */ /* 0x000fe2000fffe03f */
[----:B------:R-:W-:Y:S02]  /*10d0*/  SEL R5, R5, RZ, P1 ;  /* 0x000000ff05057207 */ /* 0x000fe40000800000 */
[----:B------:R-:W-:-:S06]  /*10e0*/  LOP3.LUT R4, R4, R3, RZ, 0x3c, !PT ;  /* 0x0000000304047212 */ /* 0x000fcc00078e3cff */
[----:B------:R3:W-:Y:S02]  /*10f0*/  UTMALDG.4D [UR32], [UR4], desc[UR6] ;  /* 0x00000620040075b4 */ /* 0x0007e40008019000 */
[----:B---3--:R-:W-:Y:S01]  /*1100*/  NOP ;  /* 0x0000000000007918 */ /* 0x008fe20000000000 */
.L_x_16:
[----:B------:R-:W-:-:S07]  /*1110*/  VIADD R7, R7, 0xfffffffc ;  /* 0xfffffffc07077836 */ /* 0x000fce0000000000 */
.L_x_10:
[----:B------:R-:W-:Y:S05]  /*1120*/  BSYNC B0 ;  /* 0x0000000000007941 */ /* 0x000fea0003800000 */
.L_x_9:
[----:B-12---:R-:W1:Y:S01]  /*1130*/  S2R R3, SR_CgaCtaId ;  /* 0x0000000000037919 */ /* 0x006e620000008800 */
[----:B------:R-:W-:Y:S02]  /*1140*/  MOV R2, 0x400 ;  /* 0x0000040000027802 */ /* 0x000fe40000000f00 */
[----:B------:R-:W-:Y:S02]  /*1150*/  SHF.L.U32 R11, RZ, 0x1f, RZ ;  /* 0x0000001fff0b7819 */ /* 0x000fe400000006ff */
[----:B-1----:R-:W-:-:S04]  /*1160*/  LEA R2, R3, R2, 0x18 ;  /* 0x0000000203027211 */ /* 0x002fc800078ec0ff */
[----:B------:R-:W1:Y:S02]  /*1170*/  SYNCS.PHASECHK.TRANS64.TRYWAIT P1, [R2+URZ+0x9040], R11 ;  /* 0x0090400b020075a7 */ /* 0x000e64000802017f */
[----:B-1----:R-:W-:Y:S05]  /*1180*/  @!P1 BRA `(.L_x_21) ;  /* 0x0000009c00309947 */ /* 0x002fea0003800000 */
.L_x_75:
[----:B------:R-:W2:Y:S01]  /*1190*/  SYNCS.PHASECHK.TRANS64.TRYWAIT P1, [R2+URZ+0x9000], R11 ;  /* 0x0090000b020075a7 */ /* 0x000ea2000802017f */
[----:B------:R-:W-:-:S04]  /*11a0*/  SHF.R.S32.HI R3, RZ, 0x1f, R0 ;  /* 0x0000001fff037819 */ /* 0x000fc80000011400 */
[----:B------:R-:W-:-:S04]  /*11b0*/  LEA.HI R3, R3, R0, RZ, 0x2 ;  /* 0x0000000003037211 */ /* 0x000fc800078f10ff */
[----:B------:R-:W-:-:S04]  /*11c0*/  LOP3.LUT R3, R3, 0x7ffffffc, RZ, 0xc0, !PT ;  /* 0x7ffffffc03037812 */ /* 0x000fc800078ec0ff */
[----:B------:R-:W-:Y:S01]  /*11d0*/  IADD3 R10, -R3, R0, RZ ;  /* 0x00000000030a7210 */ /* 0x000fe20007ffe1ff */
[----:B------:R-:W-:-:S04]  /*11e0*/  IMAD.MOV.U32 R3, RZ, RZ, RZ ;  /* 0x000000ffff037224 */ /* 0x000fc800078e00ff */
[----:B------:R-:W-:Y:S01]  /*11f0*/  IMAD.SHL.U32 R10, R10, 0x2, RZ ;  /* 0x000000020a0a7824 */ /* 0x000fe200078e00ff */
[----:B--2---:R-:W-:Y:S06]  /*1200*/  @!P1 BRA `(.L_x_22) ;  /* 0x0000009c00249947 */ /* 0x004fec0003800000 */
.L_x_76:
[----:B------:R-:W-:Y:S05]  /*1210*/  WARPSYNC.ALL ;  /* 0x0000000000007948 */ /* 0x000fea0003800000 */
[C---:B------:R-:W-:Y:S01]  /*1220*/  R2UR UR14, R2.reuse ;  /* 0x00000000020e72ca */ /* 0x040fe200000e0000 */
[----:B------:R-:W-:Y:S01]  /*1230*/  WARPGROUP.ARRIVE ;  /* 0x00000000000079c5 */ /* 0x000fe20000000000 */
[----:B------:R-:W-:Y:S01]  /*1240*/  R2UR UR4, R2 ;  /* 0x00000000020472ca */ /* 0x000fe200000e0000 */
[----:B------:R-:W-:Y:S01]  /*1250*/  UMOV UR5, 0x80000020 ;  /* 0x8000002000057882 */ /* 0x000fe20000000000 */
[----:B------:R-:W-:Y:S01]  /*1260*/  UMOV UR7, 0x80000020 ;  /* 0x8000002000077882 */ /* 0x000fe20000000000 */
[----:B------:R-:W-:Y:S01]  /*1270*/  UMOV UR17, 0x80000020 ;  /* 0x8000002000117882 */ /* 0x000fe20000000000 */
[----:B------:R-:W-:Y:S01]  /*1280*/  UMOV UR19, 0x80000020 ;  /* 0x8000002000137882 */ /* 0x000fe20000000000 */
[C---:B------:R-:W-:Y:S01]  /*1290*/  VIADD R14, R10.reuse, 0x8 ;  /* 0x000000080a0e7836 */ /* 0x040fe20000000000 */
[C---:B------:R-:W-:Y:S01]  /*12a0*/  IADD3 R12, R10.reuse, 0x1, RZ ;  /* 0x000000010a0c7810 */ /* 0x040fe20007ffe0ff */
[C---:B------:R-:W-:Y:S01]  /*12b0*/  VIADD R20, R10.reuse, 0x9 ;  /* 0x000000090a147836 */ /* 0x040fe20000000000 */
[CC--:B------:R-:W-:Y:S01]  /*12c0*/  ISETP.GE.AND P6, PT, R10.reuse, R13.reuse, PT ;  /* 0x0000000d0a00720c */ /* 0x0c0fe20003fc6270 */
[----:B------:R-:W-:Y:S01]  /*12d0*/  VIADD R22, R10, 0x30 ;  /* 0x000000300a167836 */ /* 0x000fe20000000000 */
[-C--:B------:R-:W-:Y:S01]  /*12e0*/  ISETP.GE.AND P2, PT, R14, R13.reuse, PT ;  /* 0x0000000d0e00720c */ /* 0x080fe20003f46270 */
[----:B------:R-:W-:Y:S01]  /*12f0*/  UIADD3 UR14, UR14, 0x1000, URZ ;  /* 0x000010000e0e7890 */ /* 0x000fe2000fffe03f */
[----:B------:R-:W-:Y:S01]  /*1300*/  VIADD R14, R10, 0x11 ;  /* 0x000000110a0e7836 */ /* 0x000fe20000000000 */
[----:B------:R-:W-:Y:S01]  /*1310*/  USHF.R.U32.HI UR4, URZ, 0x4, UR4 ;  /* 0x000000043f047899 */ /* 0x000fe20008011604 */
[-C--:B------:R-:W-:Y:S01]  /*1320*/  ISETP.GE.AND P1, PT, R12, R13.reuse, PT ;  /* 0x0000000d0c00720c */ /* 0x080fe20003f26270 */
[----:B------:R-:W-:Y:S01]  /*1330*/  USHF.R.U32.HI UR14, URZ, 0x4, UR14 ;  /* 0x000000043f0e7899 */ /* 0x000fe2000801160e */
[-C--:B------:R-:W-:Y:S01]  /*1340*/  ISETP.GE.AND P3, PT, R20, R13.reuse, PT ;  /* 0x0000000d1400720c */ /* 0x080fe20003f66270 */
[----:B------:R-:W-:Y:S01]  /*1350*/  ULOP3.LUT UR4, UR4, 0x3fff, URZ, 0xc0, !UPT ;  /* 0x00003fff04047892 */ /* 0x000fe2000f8ec03f */
[C---:B------:R-:W-:Y:S01]  /*1360*/  VIADD R20, R10.reuse, 0x20 ;  /* 0x000000200a147836 */ /* 0x040fe20000000000 */
[----:B------:R-:W-:Y:S01]  /*1370*/  ULOP3.LUT UR14, UR14, 0x3fff, URZ, 0xc0, !UPT ;  /* 0x00003fff0e0e7892 */ /* 0x000fe2000f8ec03f */
[----:B------:R-:W-:Y:S01]  /*1380*/  IADD3 R12, R10, 0x10, RZ ;  /* 0x000000100a0c7810 */ /* 0x000fe20007ffe0ff */
[----:B------:R-:W-:Y:S01]  /*1390*/  ULOP3.LUT UR8, UR4, 0x10000, URZ, 0xfc, !UPT ;  /* 0x0001000004087892 */ /* 0x000fe2000f8efc3f */
[-C--:B------:R-:W-:Y:S01]  /*13a0*/  ISETP.GE.AND P5, PT, R14, R13.reuse, PT ;  /* 0x0000000d0e00720c */ /* 0x080fe20003fa6270 */
[----:B------:R-:W-:Y:S01]  /*13b0*/  ULOP3.LUT UR20, UR14, 0x10000, URZ, 0xfc, !UPT ;  /* 0x000100000e147892 */ /* 0x000fe2000f8efc3f */
[----:B------:R-:W-:Y:S01]  /*13c0*/  ISETP.GE.AND P4, PT, R12, R13, PT ;  /* 0x0000000d0c00720c */ /* 0x000fe20003f86270 */
[----:B------:R-:W-:Y:S01]  /*13d0*/  UIADD3 UR16, UR8, 0x2, URZ ;  /* 0x0000000208107890 */ /* 0x000fe2000fffe03f */
[----:B------:R-:W-:Y:S01]  /*13e0*/  VIADD R12, R10, 0x18 ;  /* 0x000000180a0c7836 */ /* 0x000fe20000000000 */
[----:B------:R-:W-:Y:S01]  /*13f0*/  UIADD3 UR18, UR20, 0x2, URZ ;  /* 0x0000000214127890 */ /* 0x000fe2000fffe03f */
[----:B------:R-:W-:-:S02]  /*1400*/  UMOV UR4, UR8 ;  /* 0x0000000800047c82 */ /* 0x000fc40008000000 */
[----:B------:R-:W-:Y:S02]  /*1410*/  UMOV UR6, UR20 ;  /* 0x0000001400067c82 */ /* 0x000fe40008000000 */
[----:B------:R-:W-:Y:S01]  /*1420*/  HGMMA.64x128x16.F32.BF16 R24, gdesc[UR4], RZ, !UPT, gsb0 ;  /* 0x01e00000041879f0 */ /* 0x000fe2000c0018ff */
[----:B------:R-:W-:Y:S02]  /*1430*/  ULDC UR6, c[0x0][0x604] ;  /* 0x0001810000067ab9 */ /* 0x000fe40000000800 */
[----:B------:R-:W-:Y:S02]  /*1440*/  WARPGROUP.DEPBAR.LE gsb0, 0x0 ;  /* 0x00008000000079c5 */ /* 0x000fe40000010000 */
[----:B------:R-:W-:-:S07]  /*1450*/  WARPGROUP.ARRIVE ;  /* 0x00000000000079c5 */ /* 0x000fce0000000000 */
[----:B------:R-:W-:Y:S03]  /*1460*/  HGMMA.64x128x16.F32.BF16 R24, gdesc[UR16], R24, gsb0 ;  /* 0x01e00000101879f0 */ /* 0x000fe60008001818 */
[----:B------:R-:W-:Y:S02]  /*1470*/  WARPGROUP.DEPBAR.LE gsb0, 0x0 ;  /* 0x00008000000079c5 */ /* 0x000fe40000010000 */
[----:B------:R-:W-:Y:S01]  /*1480*/  FSEL R14, R24, -INF , !P6 ;  /* 0xff800000180e7808 */ /* 0x000fe20007000000 */
[----:B------:R-:W-:Y:S01]  /*1490*/  VIADD R24, R10, 0x38 ;  /* 0x000000380a187836 */ /* 0x000fe20000000000 */
[----:B------:R-:W-:Y:S02]  /*14a0*/  FSEL R15, R25, -INF , !P1 ;  /* 0xff800000190f7808 */ /* 0x000fe40004800000 */
[----:B------:R-:W-:Y:S02]  /*14b0*/  FSEL R28, R28, -INF , !P2 ;  /* 0xff8000001c1c7808 */ /* 0x000fe40005000000 */
[----:B------:R-:W-:-:S02]  /*14c0*/  FSEL R30, R30, -INF , !P2 ;  /* 0xff8000001e1e7808 */ /* 0x000fc40005000000 */
[----:B------:R-:W-:Y:S02]  /*14d0*/  ISETP.GE.AND P2, PT, R20, R13, PT ;  /* 0x0000000d1400720c */ /* 0x000fe40003f46270 */
[----:B------:R-:W-:Y:S02]  /*14e0*/  IADD3 R20, R10, 0x28, RZ ;  /* 0x000000280a147810 */ /* 0x000fe40007ffe0ff */
[----:B------:R-:W-:Y:S02]  /*14f0*/  FMNMX R17, R14, R15, !PT ;  /* 0x0000000f0e117209 */ /* 0x000fe40007800000 */
[----:B------:R-:W-:Y:S01]  /*1500*/  FSEL R19, R32, -INF , !P4 ;  /* 0xff80000020137808 */ /* 0x000fe20006000000 */
[----:B------:R-:W-:Y:S01]  /*1510*/  VIADD R32, R10, 0x39 ;  /* 0x000000390a207836 */ /* 0x000fe20000000000 */
[----:B------:R-:W-:Y:S02]  /*1520*/  FSEL R34, R34, -INF , !P4 ;  /* 0xff80000022227808 */ /* 0x000fe40006000000 */
[----:B------:R-:W-:-:S02]  /*1530*/  FSEL R26, R26, -INF , !P6 ;  /* 0xff8000001a1a7808 */ /* 0x000fc40007000000 */
[-C--:B------:R-:W-:Y:S02]  /*1540*/  ISETP.GE.AND P4, PT, R20, R13.reuse, PT ;  /* 0x0000000d1400720c */ /* 0x080fe40003f86270 */
[----:B------:R-:W-:Y:S02]  /*1550*/  FSEL R23, R40, -INF , !P2 ;  /* 0xff80000028177808 */ /* 0x000fe40005000000 */
[----:B------:R-:W-:Y:S02]  /*1560*/  ISETP.GE.AND P6, PT, R12, R13, PT ;  /* 0x0000000d0c00720c */ /* 0x000fe40003fc6270 */
[----:B------:R-:W-:Y:S02]  /*1570*/  FSEL R29, R29, -INF , !P3 ;  /* 0xff8000001d1d7808 */ /* 0x000fe40005800000 */
[----:B------:R-:W-:Y:S02]  /*1580*/  FMNMX R40, R28, R17, !PT ;  /* 0x000000111c287209 */ /* 0x000fe40007800000 */
[----:B------:R-:W-:-:S02]  /*1590*/  IADD3 R12, R10, 0x19, RZ ;  /* 0x000000190a0c7810 */ /* 0x000fc40007ffe0ff */
[----:B------:R-:W-:Y:S02]  /*15a0*/  FSEL R25, R46, -INF , !P4 ;  /* 0xff8000002e197808 */ /* 0x000fe40006000000 */
[----:B------:R-:W-:Y:S02]  /*15b0*/  FSEL R27, R27, -INF , !P1 ;  /* 0xff8000001b1b7808 */ /* 0x000fe40004800000 */
[----:B------:R-:W-:Y:S02]  /*15c0*/  FMNMX R46, R29, R40, !PT ;  /* 0x000000281d2e7209 */ /* 0x000fe40007800000 */
[----:B------:R-:W-:Y:S01]  /*15d0*/  ISETP.GE.AND P1, PT, R12, R13, PT ;  /* 0x0000000d0c00720c */ /* 0x000fe20003f26270 */
[----:B------:R-:W-:Y:S01]  /*15e0*/  VIADD R12, R10, 0x21 ;  /* 0x000000210a0c7836 */ /* 0x000fe20000000000 */
[----:B------:R-:W-:Y:S02]  /*15f0*/  FSEL R20, R33, -INF , !P5 ;  /* 0xff80000021147808 */ /* 0x000fe40006800000 */
[----:B------:R-:W-:-:S02]  /*1600*/  FMNMX R17, R19, R46, !PT ;  /* 0x0000002e13117209 */ /* 0x000fc40007800000 */
[----:B------:R-:W-:Y:S02]  /*1610*/  FSEL R31, R31, -INF , !P3 ;  /* 0xff8000001f1f7808 */ /* 0x000fe40005800000 */
[----:B------:R-:W-:Y:S01]  /*1620*/  ISETP.GE.AND P3, PT, R12, R13, PT ;  /* 0x0000000d0c00720c */ /* 0x000fe20003f66270 */
[----:B------:R-:W-:Y:S01]  /*1630*/  VIADD R12, R10, 0x29 ;  /* 0x000000290a0c7836 */ /* 0x000fe20000000000 */
[----:B------:R-:W-:Y:S02]  /*1640*/  FSEL R21, R36, -INF , !P6 ;  /* 0xff80000024157808 */ /* 0x000fe40007000000 */
[----:B------:R-:W-:Y:S02]  /*1650*/  FMNMX R46, R20, R17, !PT ;  /* 0x00000011142e7209 */ /* 0x000fe40007800000 */
[----:B------:R-:W-:Y:S02]  /*1660*/  FSEL R38, R38, -INF , !P6 ;  /* 0xff80000026267808 */ /* 0x000fe40007000000 */
[----:B------:R-:W-:-:S02]  /*1670*/  ISETP.GE.AND P6, PT, R22, R13, PT ;  /* 0x0000000d1600720c */ /* 0x000fc40003fc6270 */
[----:B------:R-:W-:Y:S02]  /*1680*/  FSEL R35, R35, -INF , !P5 ;  /* 0xff80000023237808 */ /* 0x000fe40006800000 */
[----:B------:R-:W-:Y:S02]  /*1690*/  FSEL R22, R37, -INF , !P1 ;  /* 0xff80000025167808 */ /* 0x000fe40004800000 */
[----:B------:R-:W-:Y:S02]  /*16a0*/  FMNMX R17, R21, R46, !PT ;  /* 0x0000002e15117209 */ /* 0x000fe40007800000 */
[----:B------:R-:W-:Y:S02]  /*16b0*/  ISETP.GE.AND P5, PT, R12, R13, PT ;  /* 0x0000000d0c00720c */ /* 0x000fe40003fa6270 */
[----:B------:R-:W-:Y:S02]  /*16c0*/  IADD3 R12, R10, 0x31, RZ ;  /* 0x000000310a0c7810 */ /* 0x000fe40007ffe0ff */
[----:B------:R-:W-:-:S02]  /*16d0*/  FMNMX R46, R22, R17, !PT ;  /* 0x00000011162e7209 */ /* 0x000fc40007800000 */
[----:B------:R-:W-:Y:S02]  /*16e0*/  FSEL R39, R39, -INF , !P1 ;  /* 0xff80000027277808 */ /* 0x000fe40004800000 */
[-C--:B------:R-:W-:Y:S02]  /*16f0*/  ISETP.GE.AND P1, PT, R12, R13.reuse, PT ;  /* 0x0000000d0c00720c */ /* 0x080fe40003f26270 */
[----:B------:R-:W-:Y:S02]  /*1700*/  IADD3 R36, R10, 0x40, RZ ;  /* 0x000000400a247810 */ /* 0x000fe40007ffe0ff */
[----:B------:R-:W-:Y:S02]  /*1710*/  FSEL R12, R42, -INF , !P2 ;  /* 0xff8000002a0c7808 */ /* 0x000fe40005000000 */
[----:B------:R-:W-:Y:S02]  /*1720*/  ISETP.GE.AND P2, PT, R24, R13, PT ;  /* 0x0000000d1800720c */ /* 0x000fe40003f46270 */
[----:B------:R-:W-:-:S02]  /*1730*/  FSEL R41, R41, -INF , !P3 ;  /* 0xff80000029297808 */ /* 0x000fc40005800000 */
[----:B------:R-:W-:Y:S02]  /*1740*/  FMNMX R46, R23, R46, !PT ;  /* 0x0000002e172e7209 */ /* 0x000fe40007800000 */
[----:B------:R-:W-:Y:S02]  /*1750*/  FSEL R24, R43, -INF , !P3 ;  /* 0xff8000002b187808 */ /* 0x000fe40005800000 */
[----:B------:R-:W-:Y:S02]  /*1760*/  FSEL R44, R44, -INF , !P4 ;  /* 0xff8000002c2c7808 */ /* 0x000fe40006000000 */
[-C--:B------:R-:W-:Y:S02]  /*1770*/  ISETP.GE.AND P3, PT, R32, R13.reuse, PT ;  /* 0x0000000d2000720c */ /* 0x080fe40003f66270 */
[----:B------:R-:W-:Y:S01]  /*1780*/  ISETP.GE.AND P4, PT, R36, R13, PT ;  /* 0x0000000d2400720c */ /* 0x000fe20003f86270 */
[----:B------:R-:W-:Y:S01]  /*1790*/  VIADD R36, R10, 0x41 ;  /* 0x000000410a247836 */ /* 0x000fe20000000000 */
[----:B------:R-:W-:-:S02]  /*17a0*/  FSEL R32, R47, -INF , !P5 ;  /* 0xff8000002f207808 */ /* 0x000fc40006800000 */
[----:B------:R-:W-:Y:S02]  /*17b0*/  FMNMX R17, R26, R27, !PT ;  /* 0x0000001b1a117209 */ /* 0x000fe40007800000 */
[----:B------:R-:W-:Y:S02]  /*17c0*/  FMNMX R47, R41, R46, !PT ;  /* 0x0000002e292f7209 */ /* 0x000fe40007800000 */
[----:B------:R-:W-:Y:S02]  /*17d0*/  FSEL R42, R45, -INF , !P5 ;  /* 0xff8000002d2a7808 */ /* 0x000fe40006800000 */
[----:B------:R-:W-:Y:S02]  /*17e0*/  FMNMX R46, R30, R17, !PT ;  /* 0x000000111e2e7209 */ /* 0x000fe40007800000 */
[----:B------:R-:W-:Y:S01]  /*17f0*/  ISETP.GE.AND P5, PT, R36, R13, PT ;  /* 0x0000000d2400720c */ /* 0x000fe20003fa6270 */
[----:B------:R-:W-:Y:S01]  /*1800*/  VIADD R36, R10, 0x48 ;  /* 0x000000480a247836 */ /* 0x000fe20000000000 */
[----:B------:R-:W-:-:S02]  /*1810*/  FMNMX R47, R44, R47, !PT ;  /* 0x0000002f2c2f7209 */ /* 0x000fc40007800000 */
[----:B------:R-:W-:Y:S02]  /*1820*/  FMNMX R17, R31, R46, !PT ;  /* 0x0000002e1f117209 */ /* 0x000fe40007800000 */
[----:B------:R-:W-:Y:S02]  /*1830*/  FSEL R48, R48, -INF , !P6 ;  /* 0xff80000030307808 */ /* 0x000fe40007000000 */
[----:B------:R-:W-:Y:S02]  /*1840*/  IADD3 R40, R10, 0x49, RZ ;  /* 0x000000490a287810 */ /* 0x000fe40007ffe0ff */
[----:B------:R-:W-:Y:S02]  /*1850*/  FMNMX R47, R42, R47, !PT ;  /* 0x0000002f2a2f7209 */ /* 0x000fe40007800000 */
[----:B------:R-:W-:Y:S02]  /*1860*/  FSEL R33, R50, -INF , !P6 ;  /* 0xff80000032217808 */ /* 0x000fe40007000000 */
[----:B------:R-:W-:-:S02]  /*1870*/  ISETP.GE.AND P6, PT, R36, R13, PT ;  /* 0x0000000d2400720c */ /* 0x000fc40003fc6270 */
[----:B------:R-:W-:Y:S02]  /*1880*/  FSEL R49, R49, -INF , !P1 ;  /* 0xff80000031317808 */ /* 0x000fe40004800000 */
[----:B------:R-:W-:Y:S02]  /*1890*/  FSEL R36, R51, -INF , !P1 ;  /* 0xff80000033247808 */ /* 0x000fe40004800000 */
[----:B------:R-:W-:Y:S02]  /*18a0*/  FMNMX R46, R34, R17, !PT ;  /* 0x00000011222e7209 */ /* 0x000fe40007800000 */
[----:B------:R-:W-:Y:S01]  /*18b0*/  ISETP.GE.AND P1, PT, R40, R13, PT ;  /* 0x0000000d2800720c */ /* 0x000fe20003f26270 */
[----:B------:R-:W-:Y:S01]  /*18c0*/  VIADD R40, R10, 0x50 ;  /* 0x000000500a287836 */ /* 0x000fe20000000000 */
[----:B------:R-:W-:Y:S02]  /*18d0*/  FMNMX R50, R48, R47, !PT ;  /* 0x0000002f30327209 */ /* 0x000fe40007800000 */
[----:B------:R-:W-:-:S02]  /*18e0*/  FMNMX R17, R35, R46, !PT ;  /* 0x0000002e23117209 */ /* 0x000fc40007800000 */
[----:B------:R-:W-:Y:S02]  /*18f0*/  FSEL R52, R52, -INF , !P2 ;  /* 0xff80000034347808 */ /* 0x000fe40005000000 */
[----:B------:R-:W-:Y:S02]  /*1900*/  FMNMX R47, R49, R50, !PT ;  /* 0x00000032312f7209 */ /* 0x000fe40007800000 */
[----:B------:R-:W-:Y:S02]  /*1910*/  FSEL R54, R54, -INF , !P2 ;  /* 0xff80000036367808 */ /* 0x000fe40005000000 */
[----:B------:R-:W-:Y:S01]  /*1920*/  ISETP.GE.AND P2, PT, R40, R13, PT ;  /* 0x0000000d2800720c */ /* 0x000fe20003f46270 */
[----:B------:R-:W-:Y:S01]  /*1930*/  VIADD R40, R10, 0x51 ;  /* 0x000000510a287836 */ /* 0x000fe20000000000 */
[----:B------:R-:W-:Y:S02]  /*1940*/  FMNMX R46, R38, R17, !PT ;  /* 0x00000011262e7209 */ /* 0x000fe40007800000 */
[----:B------:R-:W-:-:S02]  /*1950*/  FSEL R43, R53, -INF , !P3 ;  /* 0xff800000352b7808 */ /* 0x000fc40005800000 */
[----:B------:R-:W-:Y:S02]  /*1960*/  FMNMX R50, R52, R47, !PT ;  /* 0x0000002f34327209 */ /* 0x000fe40007800000 */
[----:B------:R-:W-:Y:S02]  /*1970*/  FSEL R55, R55, -INF , !P3 ;  /* 0xff80000037377808 */ /* 0x000fe40005800000 */
[----:B------:R-:W-:Y:S02]  /*1980*/  FMNMX R17, R39, R46, !PT ;  /* 0x0000002e27117209 */ /* 0x000fe40007800000 */
[----:B------:R-:W-:Y:S02]  /*1990*/  ISETP.GE.AND P3, PT, R40, R13, PT ;  /* 0x0000000d2800720c */ /* 0x000fe40003f66270 */
[----:B------:R-:W-:Y:S02]  /*19a0*/  FSEL R56, R56, -INF , !P4 ;  /* 0xff80000038387808 */ /* 0x000fe40006000000 */
[----:B------:R-:W-:-:S02]  /*19b0*/  FMNMX R47, R43, R50, !PT ;  /* 0x000000322b2f7209 */ /* 0x000fc40007800000 */
[----:B------:R-:W-:Y:S02]  /*19c0*/  IADD3 R40, R10, 0x58, RZ ;  /* 0x000000580a287810 */ /* 0x000fe40007ffe0ff */
[----:B------:R-:W-:Y:S02]  /*19d0*/  FSEL R45, R59, -INF , !P5 ;  /* 0xff8000003b2d7808 */ /* 0x000fe40006800000 */
[----:B------:R-:W-:Y:S02]  /*19e0*/  FSEL R59, R60, -INF , !P6 ;  /* 0xff8000003c3b7808 */ /* 0x000fe40007000000 */
[----:B------:R-:W-:Y:S02]  /*19f0*/  FMNMX R17, R12, R17, !PT ;  /* 0x000000110c117209 */ /* 0x000fe40007800000 */
[----:B------:R-:W-:Y:S02]  /*1a00*/  FSEL R37, R58, -INF , !P4 ;  /* 0xff8000003a257808 */ /* 0x000fe40006000000 */
[----:B------:R-:W-:-:S02]  /*1a10*/  FSEL R57, R57, -INF , !P5 ;  /* 0xff80000039397808 */ /* 0x000fc40006800000 */
[----:B------:R-:W-:Y:S02]  /*1a20*/  FMNMX R60, R56, R47, !PT ;  /* 0x0000002f383c7209 */ /* 0x000fe40007800000 */
[----:B------:R-:W-:Y:S01]  /*1a30*/  ISETP.GE.AND P4, PT, R40, R13, PT ;  /* 0x0000000d2800720c */ /* 0x000fe20003f86270 */
[----:B------:R-:W-:Y:S01]  /*1a40*/  VIADD R40, R10, 0x59 ;  /* 0x000000590a287836 */ /* 0x000fe20000000000 */
[----:B------:R-:W-:Y:S02]  /*1a50*/  FMNMX R50, R24, R17, !PT ;  /* 0x0000001118327209 */ /* 0x000fe40007800000 */
[----:B------:R-:W-:Y:S02]  /*1a60*/  FMNMX R60, R57, R60, !PT ;  /* 0x0000003c393c7209 */ /* 0x000fe40007800000 */
[----:B------:R-:W-:Y:S01]  /*1a70*/  ISETP.GE.AND P5, PT, R40, R13, PT ;  /* 0x0000000d2800720c */ /* 0x000fe20003fa6270 */
[----:B------:R-:W-:Y:S01]  /*1a80*/  VIADD R40, R10, 0x60 ;  /* 0x000000600a287836 */ /* 0x000fe20000000000 */
[----:B------:R-:W-:-:S02]  /*1a90*/  FMNMX R17, R25, R50, !PT ;  /* 0x0000003219117209 */ /* 0x000fc40007800000 */
[----:B------:R-:W-:Y:S02]  /*1aa0*/  FSEL R58, R61, -INF , !P1 ;  /* 0xff8000003d3a7808 */ /* 0x000fe40004800000 */
[----:B------:R-:W-:Y:S02]  /*1ab0*/  FMNMX R47, R59, R60, !PT ;  /* 0x0000003c3b2f7209 */ /* 0x000fe40007800000 */
[----:B------:R-:W-:Y:S02]  /*1ac0*/  FMNMX R50, R32, R17, !PT ;  /* 0x0000001120327209 */ /* 0x000fe40007800000 */
[----:B------:R-:W-:Y:S02]  /*1ad0*/  FSEL R53, R62, -INF , !P6 ;  /* 0xff8000003e357808 */ /* 0x000fe40007000000 */
[----:B------:R-:W-:Y:S02]  /*1ae0*/  FSEL R46, R64, -INF , !P2 ;  /* 0xff800000402e7808 */ /* 0x000fe40005000000 */
[----:B------:R-:W-:-:S02]  /*1af0*/  FMNMX R47, R58, R47, !PT ;  /* 0x0000002f3a2f7209 */ /* 0x000fc40007800000 */
[----:B------:R-:W-:Y:S02]  /*1b00*/  ISETP.GE.AND P6, PT, R40, R13, PT ;  /* 0x0000000d2800720c */ /* 0x000fe40003fc6270 */
[----:B------:R-:W-:Y:S02]  /*1b10*/  IADD3 R40, R10, 0x61, RZ ;  /* 0x000000610a287810 */ /* 0x000fe40007ffe0ff */
[----:B------:R-:W-:Y:S02]  /*1b20*/  FMNMX R17, R33, R50, !PT ;  /* 0x0000003221117209 */ /* 0x000fe40007800000 */
[----:B------:R-:W-:Y:S02]  /*1b30*/  FSEL R65, R65, -INF , !P3 ;  /* 0xff80000041417808 */ /* 0x000fe40005800000 */
[----:B------:R-:W-:Y:S02]  /*1b40*/  FMNMX R50, R46, R47, !PT ;  /* 0x0000002f2e327209 */ /* 0x000fe40007800000 */
[----:B------:R-:W-:-:S02]  /*1b50*/  FSEL R88, R63, -INF , !P1 ;  /* 0xff8000003f587808 */ /* 0x000fc40004800000 */
[----:B------:R-:W-:Y:S01]  /*1b60*/  ISETP.GE.AND P1, PT, R40, R13, PT ;  /* 0x0000000d2800720c */ /* 0x000fe20003f26270 */
[----:B------:R-:W-:Y:S01]  /*1b70*/  VIADD R40, R10, 0x68 ;  /* 0x000000680a287836 */ /* 0x000fe20000000000 */
[----:B------:R-:W-:Y:S02]  /*1b80*/  FMNMX R17, R36, R17, !PT ;  /* 0x0000001124117209 */ /* 0x000fe40007800000 */
[----:B------:R-:W-:Y:S02]  /*1b90*/  FSEL R68, R68, -INF , !P4 ;  /* 0xff80000044447808 */ /* 0x000fe40006000000 */
[----:B------:R-:W-:Y:S02]  /*1ba0*/  FMNMX R47, R65, R50, !PT ;  /* 0x00000032412f7209 */ /* 0x000fe40007800000 */
[----:B------:R-:W-:Y:S02]  /*1bb0*/  FSEL R64, R66, -INF , !P2 ;  /* 0xff80000042407808 */ /* 0x000fe40005000000 */
[----:B------:R-:W-:-:S02]  /*1bc0*/  FMNMX R60, R54, R17, !PT ;  /* 0x00000011363c7209 */ /* 0x000fc40007800000 */
[----:B------:R-:W-:Y:S01]  /*1bd0*/  ISETP.GE.AND P2, PT, R40, R13, PT ;  /* 0x0000000d2800720c */ /* 0x000fe20003f46270 */
[----:B------:R-:W-:Y:S01]  /*1be0*/  VIADD R40, R10, 0x69 ;  /* 0x000000690a287836 */ /* 0x000fe20000000000 */
[----:B------:R-:W-:Y:S02]  /*1bf0*/  FSEL R51, R69, -INF , !P5 ;  /* 0xff80000045337808 */ /* 0x000fe40006800000 */
[----:B------:R-:W-:Y:S02]  /*1c00*/  FMNMX R62, R68, R47, !PT ;  /* 0x0000002f443e7209 */ /* 0x000fe40007800000 */
[----:B------:R-:W-:Y:S02]  /*1c10*/  FMNMX R60, R55, R60, !PT ;  /* 0x0000003c373c7209 */ /* 0x000fe40007800000 */
[----:B------:R-:W-:Y:S02]  /*1c20*/  FSEL R50, R72, -INF , !P6 ;  /* 0xff80000048327808 */ /* 0x000fe40007000000 */
[----:B------:R-:W-:-:S02]  /*1c30*/  FMNMX R17, R51, R62, !PT ;  /* 0x0000003e33117209 */ /* 0x000fc40007800000 */
[----:B------:R-:W-:Y:S02]  /*1c40*/  FSEL R67, R67, -INF , !P3 ;  /* 0xff80000043437808 */ /* 0x000fe40005800000 */
[----:B------:R-:W-:Y:S02]  /*1c50*/  ISETP.GE.AND P3, PT, R40, R13, PT ;  /* 0x0000000d2800720c */ /* 0x000fe40003f66270 */
[----:B------:R-:W-:Y:S02]  /*1c60*/  IADD3 R40, R10, 0x70, RZ ;  /* 0x000000700a287810 */ /* 0x000fe40007ffe0ff */
[----:B------:R-:W-:Y:S02]  /*1c70*/  FMNMX R60, R37, R60, !PT ;  /* 0x0000003c253c7209 */ /* 0x000fe40007800000 */
[----:B------:R-:W-:Y:S02]  /*1c80*/  FSEL R73, R73, -INF , !P1 ;  /* 0xff80000049497808 */ /* 0x000fe40004800000 */
[----:B------:R-:W-:-:S02]  /*1c90*/  FMNMX R62, R50, R17, !PT ;  /* 0x00000011323e7209 */ /* 0x000fc40007800000 */
[----:B------:R-:W-:Y:S02]  /*1ca0*/  FSEL R89, R70, -INF , !P4 ;  /* 0xff80000046597808 */ /* 0x000fe40006000000 */
[----:B------:R-:W-:Y:S01]  /*1cb0*/  ISETP.GE.AND P4, PT, R40, R13, PT ;  /* 0x0000000d2800720c */ /* 0x000fe20003f86270 */
[----:B------:R-:W-:Y:S01]  /*1cc0*/  VIADD R40, R10, 0x71 ;  /* 0x000000710a287836 */ /* 0x000fe20000000000 */
[----:B------:R-:W-:Y:S02]  /*1cd0*/  FMNMX R60, R45, R60, !PT ;  /* 0x0000003c2d3c7209 */ /* 0x000fe40007800000 */
[----:B------:R-:W-:Y:S02]  /*1ce0*/  FSEL R76, R76, -INF , !P2 ;  /* 0xff8000004c4c7808 */ /* 0x000fe40005000000 */
[----:B------:R-:W-:Y:S02]  /*1cf0*/  FMNMX R61, R73, R62, !PT ;  /* 0x0000003e493d7209 */ /* 0x000fe40007800000 */
[----:B------:R-:W-:-:S02]  /*1d00*/  FMNMX R17, R53, R60, !PT ;  /* 0x0000003c35117209 */ /* 0x000fc40007800000 */
[----:B------:R-:W-:Y:S02]  /*1d10*/  FSEL R71, R71, -INF , !P5 ;  /* 0xff80000047477808 */ /* 0x000fe40006800000 */
[----:B------:R-:W-:Y:S02]  /*1d20*/  FSEL R47, R77, -INF , !P3 ;  /* 0xff8000004d2f7808 */ /* 0x000fe40005800000 */
[----:B------:R-:W-:Y:S02]  /*1d30*/  FMNMX R60, R76, R61, !PT ;  /* 0x0000003d4c3c7209 */ /* 0x000fe40007800000 */
[----:B------:R-:W-:Y:S01]  /*1d40*/  ISETP.GE.AND P5, PT, R40, R13, PT ;  /* 0x0000000d2800720c */ /* 0x000fe20003fa6270 */
[----:B------:R-:W-:Y:S01]  /*1d50*/  VIADD R40, R10, 0x78 ;  /* 0x000000780a287836 */ /* 0x000fe20000000000 */
[----:B------:R-:W-:Y:S02]  /*1d60*/  FMNMX R17, R88, R17, !PT ;  /* 0x0000001158117209 */ /* 0x000fe40007800000 */
[----:B------:R-:W-:-:S02]  /*1d70*/  FSEL R80, R80, -INF , !P4 ;  /* 0xff80000050507808 */ /* 0x000fc40006000000 */
[----:B------:R-:W-:Y:S02]  /*1d80*/  FMNMX R61, R47, R60, !PT ;  /* 0x0000003c2f3d7209 */ /* 0x000fe40007800000 */
[----:B------:R-:W-:Y:S02]  /*1d90*/  FSEL R90, R74, -INF , !P6 ;  /* 0xff8000004a5a7808 */ /* 0x000fe40007000000 */
[----:B------:R-:W-:Y:S02]  /*1da0*/  ISETP.GE.AND P6, PT, R40, R13, PT ;  /* 0x0000000d2800720c */ /* 0x000fe40003fc6270 */
[----:B------:R-:W-:Y:S02]  /*1db0*/  FMNMX R60, R64, R17, !PT ;  /* 0x00000011403c7209 */ /* 0x000fe40007800000 */
[----:B------:R-:W-:Y:S02]  /*1dc0*/  IADD3 R40, R10, 0x79, RZ ;  /* 0x000000790a287810 */ /* 0x000fe40007ffe0ff */
[----:B------:R-:W-:-:S02]  /*1dd0*/  FSEL R81, R81, -INF , !P5 ;  /* 0xff80000051517808 */ /* 0x000fc40006800000 */
[----:B------:R-:W-:Y:S02]  /*1de0*/  FMNMX R62, R80, R61, !PT ;  /* 0x0000003d503e7209 */ /* 0x000fe40007800000 */
[----:B------:R-:W-:Y:S02]  /*1df0*/  FSEL R91, R75, -INF , !P1 ;  /* 0xff8000004b5b7808 */ /* 0x000fe40004800000 */
[----:B------:R-:W-:Y:S02]  /*1e00*/  FMNMX R60, R67, R60, !PT ;  /* 0x0000003c433c7209 */ /* 0x000fe40007800000 */
[----:B------:R-:W-:Y:S02]  /*1e10*/  ISETP.GE.AND P1, PT, R40, R13, PT ;  /* 0x0000000d2800720c */ /* 0x000fe40003f26270 */
[----:B------:R-:W-:Y:S02]  /*1e20*/  FSEL R66, R84, -INF , !P6 ;  /* 0xff80000054427808 */ /* 0x000fe40007000000 */
[----:B------:R-:W-:-:S02]  /*1e30*/  FMNMX R17, R81, R62, !PT ;  /* 0x0000003e51117209 */ /* 0x000fc40007800000 */
[----:B------:R-:W-:Y:S02]  /*1e40*/  FMNMX R60, R89, R60, !PT ;  /* 0x0000003c593c7209 */ /* 0x000fe40007800000 */
[----:B------:R-:W-:Y:S02]  /*1e50*/  FSEL R69, R85, -INF , !P1 ;  /* 0xff80000055457808 */ /* 0x000fe40004800000 */
[----:B------:R-:W-:Y:S02]  /*1e60*/  FMNMX R40, R66, R17, !PT ;  /* 0x0000001142287209 */ /* 0x000fe40007800000 */
[----:B------:R-:W-:Y:S02]  /*1e70*/  FMNMX R17, R71, R60, !PT ;  /* 0x0000003c47117209 */ /* 0x000fe40007800000 */
[----:B------:R-:W-:Y:S02]  /*1e80*/  FMNMX R60, R69, R40, !PT ;  /* 0x00000028453c7209 */ /* 0x000fe40007800000 */
[----:B------:R-:W-:-:S02]  /*1e90*/  FMNMX R40, R90, R17, !PT ;  /* 0x000000115a287209 */ /* 0x000fc40007800000 */
[----:B------:R-:W-:Y:S01]  /*1ea0*/  FSEL R84, R78, -INF , !P2 ;  /* 0xff8000004e547808 */ /* 0x000fe20005000000 */
[----:B------:R-:W3:Y:S01]  /*1eb0*/  SHFL.BFLY PT, R61, R60, 0x1, 0x1f ;  /* 0x0c201f003c3d7f89 */ /* 0x000ee200000e0000 */
[----:B------:R-:W-:Y:S02]  /*1ec0*/  FMNMX R17, R91, R40, !PT ;  /* 0x000000285b117209 */ /* 0x000fe40007800000 */
[----:B------:R-:W-:Y:S02]  /*1ed0*/  FSEL R85, R79, -INF , !P3 ;  /* 0xff8000004f557808 */ /* 0x000fe40005800000 */
[----:B------:R-:W-:Y:S02]  /*1ee0*/  FMNMX R40, R84, R17, !PT ;  /* 0x0000001154287209 */ /* 0x000fe40007800000 */
[----:B------:R-:W-:Y:S02]  /*1ef0*/  FSEL R92, R82, -INF , !P4 ;  /* 0xff800000525c7808 */ /* 0x000fe40006000000 */
[----:B------:R-:W-:-:S02]  /*1f00*/  FMNMX R17, R85, R40, !PT ;  /* 0x0000002855117209 */ /* 0x000fc40007800000 */
[----:B------:R-:W-:Y:S02]  /*1f10*/  FSEL R93, R83, -INF , !P5 ;  /* 0xff800000535d7808 */ /* 0x000fe40006800000 */
[----:B------:R-:W-:Y:S02]  /*1f20*/  FMNMX R40, R92, R17, !PT ;  /* 0x000000115c287209 */ /* 0x000fe40007800000 */
[----:B------:R-:W-:Y:S02]  /*1f30*/  FSEL R86, R86, -INF , !P6 ;  /* 0xff80000056567808 */ /* 0x000fe40007000000 */
[----:B------:R-:W-:Y:S02]  /*1f40*/  FMNMX R17, R93, R40, !PT ;  /* 0x000000285d117209 */ /* 0x000fe40007800000 */
[----:B------:R-:W-:Y:S02]  /*1f50*/  FSEL R87, R87, -INF , !P1 ;  /* 0xff80000057577808 */ /* 0x000fe40004800000 */
[----:B------:R-:W-:-:S02]  /*1f60*/  FMNMX R40, R86, R17, !PT ;  /* 0x0000001156287209 */ /* 0x000fc40007800000 */
[----:B---3--:R-:W-:Y:S02]  /*1f70*/  FMNMX R61, R60, R61, !PT ;  /* 0x0000003d3c3d7209 */ /* 0x008fe40007800000 */
[----:B------:R-:W-:-:S03]  /*1f80*/  FMNMX R40, R87, R40, !PT ;  /* 0x0000002857287209 */ /* 0x000fc60007800000 */
[----:B------:R-:W3:Y:S04]  /*1f90*/  SHFL.BFLY PT, R60, R61, 0x2, 0x1f ;  /* 0x0c401f003d3c7f89 */ /* 0x000ee800000e0000 */
[----:B------:R-:W4:Y:S01]  /*1fa0*/  SHFL.BFLY PT, R63, R40, 0x1, 0x1f ;  /* 0x0c201f00283f7f89 */ /* 0x000f2200000e0000 */
[----:B---3--:R-:W-:-:S04]  /*1fb0*/  FMNMX R17, R61, R60, !PT ;  /* 0x0000003c3d117209 */ /* 0x008fc80007800000 */
[C---:B------:R-:W-:Y:S02]  /*1fc0*/  FSETP.NEU.AND P1, PT, R17.reuse, -INF , PT ;  /* 0xff8000001100780b */ /* 0x040fe40003f2d000 */
[----:B----4-:R-:W-:Y:S02]  /*1fd0*/  FMNMX R63, R40, R63, !PT ;  /* 0x0000003f283f7209 */ /* 0x010fe40007800000 */
[----:B------:R-:W-:-:S03]  /*1fe0*/  FSEL R62, R17, RZ, P1 ;  /* 0x000000ff113e7208 */ /* 0x000fc60000800000 */
[----:B------:R-:W3:Y:S02]  /*1ff0*/  SHFL.BFLY PT, R60, R63, 0x2, 0x1f ;  /* 0x0c401f003f3c7f89 */ /* 0x000ee400000e0000 */
[----:B------:R-:W-:-:S04]  /*2000*/  FMUL R70, R62, UR6 ;  /* 0x000000063e467c20 */ /* 0x000fc80008400000 */
[--C-:B------:R-:W-:Y:S01]  /*2010*/  FFMA R62, R14, UR6, -R70.reuse ;  /* 0x000000060e3e7c23 */ /* 0x100fe20008000846 */
[--C-:B------:R-:W-:Y:S01]  /*2020*/  FFMA R15, R15, UR6, -R70.reuse ;  /* 0x000000060f0f7c23 */ /* 0x100fe20008000846 */
[--C-:B------:R-:W-:Y:S01]  /*2030*/  FFMA R74, R28, UR6, -R70.reuse ;  /* 0x000000061c4a7c23 */ /* 0x100fe20008000846 */
[--C-:B------:R-:W-:Y:S01]  /*2040*/  FFMA R28, R29, UR6, -R70.reuse ;  /* 0x000000061d1c7c23 */ /* 0x100fe20008000846 */
[--C-:B------:R-:W-:Y:S01]  /*2050*/  FFMA R20, R20, UR6, -R70.reuse ;  /* 0x0000000614147c23 */ /* 0x100fe20008000846 */
[----:B------:R-:W-:Y:S01]  /*2060*/  FSETP.GEU.AND P2, PT, R62, -126, PT ;  /* 0xc2fc00003e00780b */ /* 0x000fe20003f4e000 */
[--C-:B------:R-:W-:Y:S01]  /*2070*/  FFMA R29, R19, UR6, -R70.reuse ;  /* 0x00000006131d7c23 */ /* 0x100fe20008000846 */
[----:B------:R-:W-:Y:S01]  /*2080*/  FSETP.GEU.AND P3, PT, R15, -126, PT ;  /* 0xc2fc00000f00780b */ /* 0x000fe20003f6e000 */
[--C-:B------:R-:W-:Y:S01]  /*2090*/  FFMA R75, R21, UR6, -R70.reuse ;  /* 0x00000006154b7c23 */ /* 0x100fe20008000846 */
[----:B------:R-:W-:Y:S01]  /*20a0*/  FSETP.GEU.AND P4, PT, R74, -126, PT ;  /* 0xc2fc00004a00780b */ /* 0x000fe20003f8e000 */
[--C-:B------:R-:W-:Y:S01]  /*20b0*/  FFMA R78, R23, UR6, -R70.reuse ;  /* 0x00000006174e7c23 */ /* 0x100fe20008000846 */
[----:B------:R-:W-:Y:S01]  /*20c0*/  FSETP.GEU.AND P6, PT, R29, -126, PT ;  /* 0xc2fc00001d00780b */ /* 0x000fe20003fce000 */
[--C-:B------:R-:W-:Y:S01]  /*20d0*/  FFMA R77, R22, UR6, -R70.reuse ;  /* 0x00000006164d7c23 */ /* 0x100fe20008000846 */
[--C-:B------:R-:W-:Y:S01]  /*20e0*/  FFMA R79, R41, UR6, -R70.reuse ;  /* 0x00000006294f7c23 */ /* 0x100fe20008000846 */
[--C-:B------:R-:W-:Y:S01]  /*20f0*/  FFMA R96, R44, UR6, -R70.reuse ;  /* 0x000000062c607c23 */ /* 0x100fe20008000846 */
[--C-:B------:R-:W-:Y:S01]  /*2100*/  FFMA R95, R42, UR6, -R70.reuse ;  /* 0x000000062a5f7c23 */ /* 0x100fe20008000846 */
[--C-:B------:R-:W-:Y:S01]  /*2110*/  FFMA R42, R81, UR6, -R70.reuse ;  /* 0x00000006512a7c23 */ /* 0x100fe20008000846 */
[----:B------:R-:W-:Y:S01]  /*2120*/  FSETP.GEU.AND P5, PT, R77, -126, PT ;  /* 0xc2fc00004d00780b */ /* 0x000fe20003fae000 */
[----:B------:R-:W-:Y:S01]  /*2130*/  @!P2 FMUL R62, R62, 0.5 ;  /* 0x3f0000003e3ea820 */ /* 0x000fe20000400000 */
[----:B---3--:R-:W-:Y:S01]  /*2140*/  FMNMX R14, R63, R60, !PT ;  /* 0x0000003c3f0e7209 */ /* 0x008fe20007800000 */
[----:B------:R-:W-:Y:S01]  /*2150*/  @!P3 FMUL R15, R15, 0.5 ;  /* 0x3f0000000f0fb820 */ /* 0x000fe20000400000 */
[--C-:B------:R-:W-:Y:S01]  /*2160*/  FFMA R94, R48, UR6, -R70.reuse ;  /* 0x00000006305e7c23 */ /* 0x100fe20008000846 */
[----:B------:R3:W4:Y:S01]  /*2170*/  MUFU.EX2 R40, R62 ;  /* 0x0000003e00287308 */ /* 0x0007220000000800 */
[----:B------:R-:W-:Y:S01]  /*2180*/  FSETP.NEU.AND P1, PT, R14, -INF , PT ;  /* 0xff8000000e00780b */ /* 0x000fe20003f2d000 */
[----:B------:R-:W-:Y:S01]  /*2190*/  @!P4 FMUL R74, R74, 0.5 ;  /* 0x3f0000004a4ac820 */ /* 0x000fe20000400000 */
[----:B------:R-:W-:Y:S01]  /*21a0*/  @!P6 FMUL R29, R29, 0.5 ;  /* 0x3f0000001d1de820 */ /* 0x000fe20000400000 */
[--C-:B------:R-:W-:Y:S01]  /*21b0*/  FFMA R63, R52, UR6, -R70.reuse ;  /* 0x00000006343f7c23 */ /* 0x100fe20008000846 */
[----:B------:R-:W-:Y:S01]  /*21c0*/  FSEL R82, R14, RZ, P1 ;  /* 0x000000ff0e527208 */ /* 0x000fe20000800000 */
[--C-:B------:R-:W-:Y:S01]  /*21d0*/  FFMA R52, R68, UR6, -R70.reuse ;  /* 0x0000000644347c23 */ /* 0x100fe20008000846 */
[----:B------:R-:W-:Y:S01]  /*21e0*/  FSETP.GEU.AND P1, PT, R28, -126, PT ;  /* 0xc2fc00001c00780b */ /* 0x000fe20003f2e000 */
[----:B------:R-:W5:Y:S01]  /*21f0*/  MUFU.EX2 R19, R15 ;  /* 0x0000000f00137308 */ /* 0x000f620000000800 */
[----:B------:R-:W-:Y:S01]  /*2200*/  @!P5 FMUL R77, R77, 0.5 ;  /* 0x3f0000004d4dd820 */ /* 0x000fe20000400000 */
[----:B------:R-:W-:Y:S01]  /*2210*/  FMUL R98, R82, UR6 ;  /* 0x0000000652627c20 */ /* 0x000fe20008400000 */
[--C-:B------:R-:W-:Y:S01]  /*2220*/  FFMA R41, R80, UR6, -R70.reuse ;  /* 0x0000000650297c23 */ /* 0x100fe20008000846 */
[--C-:B------:R-:W-:Y:S01]  /*2230*/  FFMA R72, R49, UR6, -R70.reuse ;  /* 0x0000000631487c23 */ /* 0x100fe20008000846 */
[----:B---3--:R-:W-:Y:S01]  /*2240*/  FFMA R62, R43, UR6, -R70 ;  /* 0x000000062b3e7c23 */ /* 0x008fe20008000846 */
[--C-:B------:R-:W-:Y:S01]  /*2250*/  FFMA R26, R26, UR6, -R98.reuse ;  /* 0x000000061a1a7c23 */ /* 0x100fe20008000862 */
[--C-:B------:R-:W-:Y:S01]  /*2260*/  FFMA R97, R30, UR6, -R98.reuse ;  /* 0x000000061e617c23 */ /* 0x100fe20008000862 */
[----:B------:R-:W3:Y:S01]  /*2270*/  MUFU.EX2 R21, R74 ;  /* 0x0000004a00157308 */ /* 0x000ee20000000800 */
[----:B----4-:R-:W-:Y:S01]  /*2280*/  @!P2 FMUL R40, R40, R40 ;  /* 0x000000282828a220 */ /* 0x010fe20000400000 */
[----:B------:R-:W-:Y:S01]  /*2290*/  FSETP.GEU.AND P2, PT, R20, -126, PT ;  /* 0xc2fc00001400780b */ /* 0x000fe20003f4e000 */
[--C-:B------:R-:W-:Y:S01]  /*22a0*/  FFMA R99, R31, UR6, -R98.reuse ;  /* 0x000000061f637c23 */ /* 0x100fe20008000862 */
[----:B------:R-:W-:Y:S01]  /*22b0*/  @!P1 FMUL R28, R28, 0.5 ;  /* 0x3f0000001c1c9820 */ /* 0x000fe20000400000 */
[--C-:B------:R-:W-:Y:S01]  /*22c0*/  FFMA R27, R27, UR6, -R98.reuse ;  /* 0x000000061b1b7c23 */ /* 0x100fe20008000862 */
[--C-:B------:R-:W-:Y:S01]  /*22d0*/  FFMA R81, R32, UR6, -R98.reuse ;  /* 0x0000000620517c23 */ /* 0x100fe20008000862 */
[--C-:B------:R-:W-:Y:S01]  /*22e0*/  FFMA R104, R34, UR6, -R98.reuse ;  /* 0x0000000622687c23 */ /* 0x100fe20008000862 */
[----:B------:R-:W4:Y:S01]  /*22f0*/  MUFU.EX2 R15, R29 ;  /* 0x0000001d000f7308 */ /* 0x000f220000000800 */
[----:B-----5:R-:W-:Y:S01]  /*2300*/  @!P3 FMUL R19, R19, R19 ;  /* 0x000000131313b220 */ /* 0x020fe20000400000 */
[----:B------:R-:W-:Y:S01]  /*2310*/  FSETP.GEU.AND P3, PT, R75, -126, PT ;  /* 0xc2fc00004b00780b */ /* 0x000fe20003f6e000 */
[--C-:B------:R-:W-:Y:S01]  /*2320*/  FFMA R68, R35, UR6, -R98.reuse ;  /* 0x0000000623447c23 */ /* 0x100fe20008000862 */
[----:B------:R-:W-:Y:S01]  /*2330*/  FFMA R80, R12, UR6, -R98 ;  /* 0x000000060c507c23 */ /* 0x000fe20008000862 */
[--C-:B------:R-:W-:Y:S01]  /*2340*/  FFMA R61, R56, UR6, -R70.reuse ;  /* 0x00000006383d7c23 */ /* 0x100fe20008000846 */
[--C-:B------:R-:W-:Y:S01]  /*2350*/  FFMA R60, R57, UR6, -R70.reuse ;  /* 0x00000006393c7c23 */ /* 0x100fe20008000846 */
[----:B------:R-:W-:Y:S01]  /*2360*/  @!P2 FMUL R20, R20, 0.5 ;  /* 0x3f0000001414a820 */ /* 0x000fe20000400000 */
[----:B------:R-:W5:Y:S01]  /*2370*/  MUFU.EX2 R28, R28 ;  /* 0x0000001c001c7308 */ /* 0x000f620000000800 */
[----:B---3--:R-:W-:Y:S01]  /*2380*/  @!P4 FMUL R21, R21, R21 ;  /* 0x000000151515c220 */ /* 0x008fe20000400000 */
[----:B------:R-:W-:Y:S01]  /*2390*/  FSETP.GEU.AND P4, PT, R78, -126, PT ;  /* 0xc2fc00004e00780b */ /* 0x000fe20003f8e000 */
[--C-:B------:R-:W-:Y:S01]  /*23a0*/  FFMA R48, R76, UR6, -R70.reuse ;  /* 0x000000064c307c23 */ /* 0x100fe20008000846 */
[--C-:B------:R-:W-:Y:S01]  /*23b0*/  FFMA R59, R59, UR6, -R70.reuse ;  /* 0x000000063b3b7c23 */ /* 0x100fe20008000846 */
[--C-:B------:R-:W-:Y:S01]  /*23c0*/  FFMA R58, R58, UR6, -R70.reuse ;  /* 0x000000063a3a7c23 */ /* 0x100fe20008000846 */
[--C-:B------:R-:W-:Y:S01]  /*23d0*/  FFMA R57, R46, UR6, -R70.reuse ;  /* 0x000000062e397c23 */ /* 0x100fe20008000846 */
[----:B------:R-:W-:Y:S01]  /*23e0*/  @!P3 FMUL R75, R75, 0.5 ;  /* 0x3f0000004b4bb820 */ /* 0x000fe20000400000 */
[----:B------:R-:W3:Y:S01]  /*23f0*/  MUFU.EX2 R20, R20 ;  /* 0x0000001400147308 */ /* 0x000ee20000000800 */
[----:B----4-:R-:W-:Y:S01]  /*2400*/  @!P6 FMUL R15, R15, R15 ;  /* 0x0000000f0f0fe220 */ /* 0x010fe20000400000 */
[----:B------:R-:W4:Y:S01]  /*2410*/  SYNCS.PHASECHK.TRANS64.TRYWAIT P6, [R2+URZ+0x9008], R11 ;  /* 0x0090080b020075a7 */ /* 0x000f2200080c017f */
[--C-:B------:R-:W-:Y:S01]  /*2420*/  FFMA R56, R65, UR6, -R70.reuse ;  /* 0x0000000641387c23 */ /* 0x100fe20008000846 */
[--C-:B------:R-:W-:Y:S01]  /*2430*/  FFMA R51, R51, UR6, -R70.reuse ;  /* 0x0000000633337c23 */ /* 0x100fe20008000846 */
[--C-:B------:R-:W-:Y:S01]  /*2440*/  FFMA R50, R50, UR6, -R70.reuse ;  /* 0x0000000632327c23 */ /* 0x100fe20008000846 */
[--C-:B------:R-:W-:Y:S01]  /*2450*/  FFMA R49, R73, UR6, -R70.reuse ;  /* 0x0000000649317c23 */ /* 0x100fe20008000846 */
[----:B------:R-:W-:Y:S01]  /*2460*/  @!P4 FMUL R78, R78, 0.5 ;  /* 0x3f0000004e4ec820 */ /* 0x000fe20000400000 */
[----:B------:R1:W2:Y:S01]  /*2470*/  MUFU.EX2 R22, R75 ;  /* 0x0000004b00167308 */ /* 0x0002a20000000800 */
[----:B-----5:R-:W-:Y:S01]  /*2480*/  @!P1 FMUL R28, R28, R28 ;  /* 0x0000001c1c1c9220 */ /* 0x020fe20000400000 */
[----:B------:R-:W-:Y:S01]  /*2490*/  FSETP.GEU.AND P1, PT, R79, -126, PT ;  /* 0xc2fc00004f00780b */ /* 0x000fe20003f2e000 */
[--C-:B------:R-:W-:Y:S01]  /*24a0*/  FFMA R47, R47, UR6, -R70.reuse ;  /* 0x000000062f2f7c23 */ /* 0x100fe20008000846 */
[--C-:B------:R-:W-:Y:S01]  /*24b0*/  FFMA R43, R66, UR6, -R70.reuse ;  /* 0x00000006422b7c23 */ /* 0x100fe20008000846 */
[----:B------:R-:W-:Y:S01]  /*24c0*/  FFMA R44, R69, UR6, -R70 ;  /* 0x00000006452c7c23 */ /* 0x000fe20008000846 */
[--C-:B------:R-:W-:Y:S01]  /*24d0*/  FFMA R76, R64, UR6, -R98.reuse ;  /* 0x00000006404c7c23 */ /* 0x100fe20008000862 */
[--C-:B------:R-:W-:Y:S01]  /*24e0*/  FFMA R46, R39, UR6, -R98.reuse ;  /* 0x00000006272e7c23 */ /* 0x100fe20008000862 */
[----:B------:R5:W5:Y:S01]  /*24f0*/  MUFU.EX2 R29, R78 ;  /* 0x0000004e001d7308 */ /* 0x000b620000000800 */
[----:B---3--:R-:W-:Y:S01]  /*2500*/  @!P2 FMUL R20, R20, R20 ;  /* 0x000000141414a220 */ /* 0x008fe20000400000 */
[----:B------:R-:W-:Y:S01]  /*2510*/  FSETP.GEU.AND P2, PT, R96, -126, PT ;  /* 0xc2fc00006000780b */ /* 0x000fe20003f4e000 */
[--C-:B------:R-:W-:Y:S01]  /*2520*/  FFMA R66, R36, UR6, -R98.reuse ;  /* 0x0000000624427c23 */ /* 0x100fe20008000862 */
[--C-:B------:R-:W-:Y:S01]  /*2530*/  FFMA R70, R54, UR6, -R98.reuse ;  /* 0x0000000636467c23 */ /* 0x100fe20008000862 */
[--C-:B-1----:R-:W-:Y:S01]  /*2540*/  FFMA R75, R55, UR6, -R98.reuse ;  /* 0x00000006374b7c23 */ /* 0x102fe20008000862 */
[--C-:B------:R-:W-:Y:S01]  /*2550*/  FFMA R69, R53, UR6, -R98.reuse ;  /* 0x0000000635457c23 */ /* 0x100fe20008000862 */
[----:B------:R-:W-:Y:S01]  /*2560*/  @!P1 FMUL R79, R79, 0.5 ;  /* 0x3f0000004f4f9820 */ /* 0x000fe20000400000 */
[----:B------:R1:W3:Y:S01]  /*2570*/  MUFU.EX2 R23, R77 ;  /* 0x0000004d00177308 */ /* 0x0002e20000000800 */
[----:B--2---:R-:W-:Y:S01]  /*2580*/  @!P3 FMUL R22, R22, R22 ;  /* 0x000000161616b220 */ /* 0x004fe20000400000 */
[----:B------:R-:W-:Y:S01]  /*2590*/  FSETP.GEU.AND P3, PT, R26, -126, PT ;  /* 0xc2fc00001a00780b */ /* 0x000fe20003f6e000 */
[--C-:B-----5:R-:W-:Y:S01]  /*25a0*/  FFMA R78, R37, UR6, -R98.reuse ;  /* 0x00000006254e7c23 */ /* 0x120fe20008000862 */
[--C-:B------:R-:W-:Y:S01]  /*25b0*/  FFMA R64, R67, UR6, -R98.reuse ;  /* 0x0000000643407c23 */ /* 0x100fe20008000862 */
[--C-:B------:R-:W-:Y:S01]  /*25c0*/  FFMA R73, R71, UR6, -R98.reuse ;  /* 0x0000000647497c23 */ /* 0x100fe20008000862 */
[--C-:B------:R-:W-:Y:S01]  /*25d0*/  FFMA R83, R24, UR6, -R98.reuse ;  /* 0x0000000618537c23 */ /* 0x100fe20008000862 */
[----:B------:R-:W-:Y:S01]  /*25e0*/  @!P2 FMUL R96, R96, 0.5 ;  /* 0x3f0000006060a820 */ /* 0x000fe20000400000 */
[----:B------:R2:W5:Y:S01]  /*25f0*/  MUFU.EX2 R30, R79 ;  /* 0x0000004f001e7308 */ /* 0x0005620000000800 */
[----:B------:R-:W-:Y:S01]  /*2600*/  @!P4 FMUL R29, R29, R29 ;  /* 0x0000001d1d1dc220 */ /* 0x000fe20000400000 */
[----:B------:R-:W-:Y:S01]  /*2610*/  FSETP.GEU.AND P4, PT, R27, -126, PT ;  /* 0xc2fc00001b00780b */ /* 0x000fe20003f8e000 */
[--C-:B-1----:R-:W-:Y:S01]  /*2620*/  FFMA R77, R38, UR6, -R98.reuse ;  /* 0x00000006264d7c23 */ /* 0x102fe20008000862 */
[--C-:B------:R-:W-:Y:S01]  /*2630*/  FFMA R82, R25, UR6, -R98.reuse ;  /* 0x0000000619527c23 */ /* 0x100fe20008000862 */
[--C-:B------:R-:W-:Y:S01]  /*2640*/  FFMA R65, R45, UR6, -R98.reuse ;  /* 0x000000062d417c23 */ /* 0x100fe20008000862 */
[--C-:B------:R-:W-:Y:S01]  /*2650*/  FFMA R74, R88, UR6, -R98.reuse ;  /* 0x00000006584a7c23 */ /* 0x100fe20008000862 */
[----:B------:R-:W-:Y:S01]  /*2660*/  @!P3 FMUL R26, R26, 0.5 ;  /* 0x3f0000001a1ab820 */ /* 0x000fe20000400000 */
[----:B------:R-:W1:Y:S01]  /*2670*/  MUFU.EX2 R31, R96 ;  /* 0x00000060001f7308 */ /* 0x000e620000000800 */
[----:B---3--:R-:W-:Y:S01]  /*2680*/  @!P5 FMUL R23, R23, R23 ;  /* 0x000000171717d220 */ /* 0x008fe20000400000 */
[----:B------:R-:W-:Y:S01]  /*2690*/  FSETP.GEU.AND P5, PT, R95, -126, PT ;  /* 0xc2fc00005f00780b */ /* 0x000fe20003fae000 */
[--C-:B--2---:R-:W-:Y:S01]  /*26a0*/  FFMA R79, R33, UR6, -R98.reuse ;  /* 0x00000006214f7c23 */ /* 0x104fe20008000862 */
[--C-:B------:R-:W-:Y:S01]  /*26b0*/  FFMA R67, R89, UR6, -R98.reuse ;  /* 0x0000000659437c23 */ /* 0x100fe20008000862 */
[--C-:B------:R-:W-:Y:S01]  /*26c0*/  FFMA R71, R90, UR6, -R98.reuse ;  /* 0x000000065a477c23 */ /* 0x100fe20008000862 */
[--C-:B------:R-:W-:Y:S01]  /*26d0*/  FFMA R53, R91, UR6, -R98.reuse ;  /* 0x000000065b357c23 */ /* 0x100fe20008000862 */
[----:B------:R-:W-:Y:S01]  /*26e0*/  @!P4 FMUL R27, R27, 0.5 ;  /* 0x3f0000001b1bc820 */ /* 0x000fe20000400000 */
[----:B------:R-:W2:Y:S01]  /*26f0*/  MUFU.EX2 R32, R26 ;  /* 0x0000001a00207308 */ /* 0x000ea20000000800 */
[----:B-----5:R-:W-:Y:S01]  /*2700*/  @!P1 FMUL R30, R30, R30 ;  /* 0x0000001e1e1e9220 */ /* 0x020fe20000400000 */
[----:B------:R-:W-:Y:S01]  /*2710*/  FSETP.GEU.AND P1, PT, R97, -126, PT ;  /* 0xc2fc00006100780b */ /* 0x000fe20003f2e000 */
[--C-:B------:R-:W-:Y:S01]  /*2720*/  FFMA R54, R84, UR6, -R98.reuse ;  /* 0x0000000654367c23 */ /* 0x100fe20008000862 */
[--C-:B------:R-:W-:Y:S01]  /*2730*/  FFMA R55, R85, UR6, -R98.reuse ;  /* 0x0000000655377c23 */ /* 0x100fe20008000862 */
[--C-:B------:R-:W-:Y:S01]  /*2740*/  FFMA R36, R92, UR6, -R98.reuse ;  /* 0x000000065c247c23 */ /* 0x100fe20008000862 */
[--C-:B------:R-:W-:Y:S01]  /*2750*/  FFMA R37, R93, UR6, -R98.reuse ;  /* 0x000000065d257c23 */ /* 0x100fe20008000862 */
[----:B------:R-:W-:Y:S01]  /*2760*/  @!P5 FMUL R95, R95, 0.5 ;  /* 0x3f0000005f5fd820 */ /* 0x000fe20000400000 */
[----:B------:R-:W3:Y:S01]  /*2770*/  MUFU.EX2 R33, R27 ;  /* 0x0000001b00217308 */ /* 0x000ee20000000800 */
[----:B-1----:R-:W-:Y:S01]  /*2780*/  @!P2 FMUL R31, R31, R31 ;  /* 0x0000001f1f1fa220 */ /* 0x002fe20000400000 */
[----:B------:R-:W-:Y:S01]  /*2790*/  FSETP.GEU.AND P2, PT, R99, -126, PT ;  /* 0xc2fc00006300780b */ /* 0x000fe20003f4e000 */
[--C-:B------:R-:W-:Y:S01]  /*27a0*/  FFMA R38, R86, UR6, -R98.reuse ;  /* 0x0000000656267c23 */ /* 0x100fe20008000862 */
[----:B------:R-:W-:Y:S01]  /*27b0*/  FFMA R39, R87, UR6, -R98 ;  /* 0x0000000657277c23 */ /* 0x000fe20008000862 */
[----:B------:R-:W-:-:S02]  /*27c0*/  P2R R24, PR, RZ, 0x20 ;  /* 0x00000020ff187803 */ /* 0x000fc40000000000 */
[----:B------:R-:W-:Y:S01]  /*27d0*/  @!P1 FMUL R97, R97, 0.5 ;  /* 0x3f00000061619820 */ /* 0x000fe20000400000 */
[----:B------:R1:W1:Y:S01]  /*27e0*/  MUFU.EX2 R34, R95 ;  /* 0x0000005f00227308 */ /* 0x0002620000000800 */
[----:B--2---:R-:W-:Y:S01]  /*27f0*/  @!P3 FMUL R32, R32, R32 ;  /* 0x000000202020b220 */ /* 0x004fe20000400000 */
[----:B------:R-:W-:Y:S02]  /*2800*/  FSETP.GEU.AND P3, PT, R94, -126, PT ;  /* 0xc2fc00005e00780b */ /* 0x000fe40003f6e000 */
[----:B------:R-:W-:-:S03]  /*2810*/  FSETP.GEU.AND P5, PT, R68, -126, PT ;  /* 0xc2fc00004400780b */ /* 0x000fc60003fae000 */
[----:B------:R-:W-:Y:S01]  /*2820*/  @!P2 FMUL R99, R99, 0.5 ;  /* 0x3f0000006363a820 */ /* 0x000fe20000400000 */
[----:B------:R2:W1:Y:S01]  /*2830*/  MUFU.EX2 R35, R97 ;  /* 0x0000006100237308 */ /* 0x0004620000000800 */
[----:B---3--:R-:W-:Y:S01]  /*2840*/  @!P4 FMUL R33, R33, R33 ;  /* 0x000000212121c220 */ /* 0x008fe20000400000 */
[----:B------:R-:W-:-:S05]  /*2850*/  FSETP.GEU.AND P4, PT, R104, -126, PT ;  /* 0xc2fc00006800780b */ /* 0x000fca0003f8e000 */
[----:B------:R-:W-:Y:S01]  /*2860*/  @!P3 FMUL R94, R94, 0.5 ;  /* 0x3f0000005e5eb820 */ /* 0x000fe20000400000 */
[----:B------:R2:W3:Y:S01]  /*2870*/  MUFU.EX2 R12, R99 ;  /* 0x00000063000c7308 */ /* 0x0004e20000000800 */
[----:B----4-:R-:W-:Y:S06]  /*2880*/  @!P6 BRA `(.L_x_23) ;  /* 0x000000840098e947 */ /* 0x010fec0003800000 */
.L_x_77:
[----:B-1----:R-:W-:Y:S01]  /*2890*/  @!P1 FMUL R35, R35, R35 ;  /* 0x0000002323239220 */ /* 0x002fe20000400000 */
[----:B---3--:R-:W-:Y:S01]  /*28a0*/  @!P2 FMUL R12, R12, R12 ;  /* 0x0000000c0c0ca220 */ /* 0x008fe20000400000 */
[----:B------:R-:W-:Y:S01]  /*28b0*/  ISETP.NE.AND P6, PT, R24, RZ, PT ;  /* 0x000000ff1800720c */ /* 0x000fe20003fc5270 */
[----:B------:R-:W-:Y:S01]  /*28c0*/  UIADD3 UR6, UR14, 0x200, URZ ;  /* 0x000002000e067890 */ /* 0x000fe2000fffe03f */
[----:B------:R-:W-:Y:S01]  /*28d0*/  F2FP.BF16.F32.PACK_AB R24, R19, R40 ;  /* 0x000000281318723e */ /* 0x000fe200000010ff */
[----:B----4-:R2:W1:Y:S01]  /*28e0*/  MUFU.EX2 R11, R94 ;  /* 0x0000005e000b7308 */ /* 0x0104620000000800 */
[----:B------:R-:W-:Y:S01]  /*28f0*/  F2FP.BF16.F32.PACK_AB R26, R28, R21 ;  /* 0x000000151c1a723e */ /* 0x000fe200000010ff */
[----:B------:R-:W-:Y:S01]  /*2900*/  UMOV UR7, 0x80000020 ;  /* 0x8000002000077882 */ /* 0x000fe20000000000 */
[----:B------:R-:W-:Y:S01]  /*2910*/  F2FP.BF16.F32.PACK_AB R25, R33, R32 ;  /* 0x000000202119723e */ /* 0x000fe200000010ff */
[----:B------:R-:W-:Y:S01]  /*2920*/  @!P5 FMUL R68, R68, 0.5 ;  /* 0x3f0000004444d820 */ /* 0x000fe20000400000 */
[----:B------:R-:W-:Y:S01]  /*2930*/  F2FP.BF16.F32.PACK_AB R27, R12, R35 ;  /* 0x000000230c1b723e */ /* 0x000fe200000010ff */
[----:B------:R-:W-:Y:S01]  /*2940*/  @!P4 FMUL R104, R104, 0.5 ;  /* 0x3f0000006868c820 */ /* 0x000fe20000400000 */
[----:B------:R-:W-:Y:S01]  /*2950*/  FSETP.GEU.AND P2, PT, R77, -126, PT ;  /* 0xc2fc00004d00780b */ /* 0x000fe20003f4e000 */
[----:B------:R-:W-:Y:S01]  /*2960*/  ULDC UR15, c[0x0][0x604] ;  /* 0x00018100000f7ab9 */ /* 0x000fe20000000800 */
[----:B--2---:R-:W-:Y:S01]  /*2970*/  WARPGROUP.ARRIVE ;  /* 0x00000000000079c5 */ /* 0x004fe20000000000 */
[----:B------:R-:W-:Y:S01]  /*2980*/  @!P6 FMUL R34, R34, R34 ;  /* 0x000000222222e220 */ /* 0x000fe20000400000 */
[----:B------:R-:W-:Y:S01]  /*2990*/  FSETP.GEU.AND P6, PT, R46, -126, PT ;  /* 0xc2fc00002e00780b */ /* 0x000fe20003fce000 */
[----:B------:R-:W2:Y:S01]  /*29a0*/  MUFU.EX2 R45, R104 ;  /* 0x00000068002d7308 */ /* 0x000ea20000000800 */
[----:B------:R-:W-:Y:S01]  /*29b0*/  FSETP.GEU.AND P1, PT, R72, -126, PT ;  /* 0xc2fc00004800780b */ /* 0x000fe20003f2e000 */
[----:B------:R-:W-:Y:S01]  /*29c0*/  ULDC UR21, c[0x0][0x28c] ;  /* 0x0000a30000157ab9 */ /* 0x000fe20000000800 */
[----:B------:R-:W-:Y:S01]  /*29d0*/  HGMMA.64x32x16.F32.BF16 R88, R24, gdesc[UR4].tnspB, RZ, !UPT, gsb0 ;  /* 0x4060000418587df0 */ /* 0x000fe2000c0018ff */
[----:B------:R-:W-:Y:S01]  /*29e0*/  UIADD3 UR6, UR14, 0x240, URZ ;  /* 0x000002400e067890 */ /* 0x000fe2000fffe03f */
[----:B-1----:R-:W-:Y:S01]  /*29f0*/  @!P3 FMUL R11, R11, R11 ;  /* 0x0000000b0b0bb220 */ /* 0x002fe20000400000 */
[----:B------:R-:W-:Y:S01]  /*2a00*/  FSETP.GEU.AND P3, PT, R63, -126, PT ;  /* 0xc2fc00003f00780b */ /* 0x000fe20003f6e000 */
[----:B------:R-:W-:Y:S01]  /*2a10*/  UMOV UR7, 0x80000020 ;  /* 0x8000002000077882 */ /* 0x000fe20000000000 */
[----:B------:R-:W-:Y:S01]  /*2a20*/  @!P2 FMUL R77, R77, 0.5 ;  /* 0x3f0000004d4da820 */ /* 0x000fe20000400000 */
[----:B------:R-:W1:Y:S01]  /*2a30*/  MUFU.EX2 R68, R68 ;  /* 0x0000004400447308 */ /* 0x000e620000000800 */
[----:B------:R-:W-:Y:S01]  /*2a40*/  VIADD R10, R10, 0x80 ;  /* 0x000000800a0a7836 */ /* 0x000fe20000000000 */
[----:B------:R-:W-:Y:S01]  /*2a50*/  LEA.HI.SX32 R18, R18, 0xffffffff, 0x19 ;  /* 0xffffffff12127811 */ /* 0x000fe200078fcaff */
[----:B------:R-:W-:-:S02]  /*2a60*/  @!P6 FMUL R46, R46, 0.5 ;  /* 0x3f0000002e2ee820 */ /* 0x000fc40000400000 */
[----:B------:R-:W-:-:S03]  /*2a70*/  @!P1 FMUL R72, R72, 0.5 ;  /* 0x3f00000048489820 */ /* 0x000fc60000400000 */
[----:B------:R-:W3:Y:S01]  /*2a80*/  MUFU.EX2 R77, R77 ;  /* 0x0000004d004d7308 */ /* 0x000ee20000000800 */
[----:B--2---:R-:W-:Y:S01]  /*2a90*/  @!P4 FMUL R45, R45, R45 ;  /* 0x0000002d2d2dc220 */ /* 0x004fe20000400000 */
[----:B------:R-:W-:Y:S01]  /*2aa0*/  @!P3 FMUL R63, R63, 0.5 ;  /* 0x3f0000003f3fb820 */ /* 0x000fe20000400000 */
[----:B------:R-:W-:-:S05]  /*2ab0*/  FSETP.GEU.AND P4, PT, R62, -126, PT ;  /* 0xc2fc00003e00780b */ /* 0x000fca0003f8e000 */
[----:B------:R-:W2:Y:S01]  /*2ac0*/  MUFU.EX2 R46, R46 ;  /* 0x0000002e002e7308 */ /* 0x000ea20000000800 */
[----:B-1----:R-:W-:Y:S01]  /*2ad0*/  @!P5 FMUL R68, R68, R68 ;  /* 0x000000444444d220 */ /* 0x002fe20000400000 */
[----:B------:R-:W-:-:S06]  /*2ae0*/  FSETP.GEU.AND P5, PT, R80, -126, PT ;  /* 0xc2fc00005000780b */ /* 0x000fcc0003fae000 */
[----:B------:R-:W1:Y:S01]  /*2af0*/  MUFU.EX2 R72, R72 ;  /* 0x0000004800487308 */ /* 0x000e620000000800 */
[----:B---3--:R-:W-:Y:S01]  /*2b00*/  @!P2 FMUL R77, R77, R77 ;  /* 0x0000004d4d4da220 */ /* 0x008fe20000400000 */
[----:B------:R-:W-:Y:S01]  /*2b10*/  @!P4 FMUL R62, R62, 0.5 ;  /* 0x3f0000003e3ec820 */ /* 0x000fe20000400000 */
[----:B------:R-:W-:-:S04]  /*2b20*/  FSETP.GEU.AND P2, PT, R83, -126, PT ;  /* 0xc2fc00005300780b */ /* 0x000fc80003f4e000 */
[----:B------:R-:W-:Y:S01]  /*2b30*/  @!P5 FMUL R80, R80, 0.5 ;  /* 0x3f0000005050d820 */ /* 0x000fe20000400000 */
[----:B------:R-:W3:Y:S01]  /*2b40*/  MUFU.EX2 R63, R63 ;  /* 0x0000003f003f7308 */ /* 0x000ee20000000800 */
[----:B--2---:R-:W-:Y:S01]  /*2b50*/  @!P6 FMUL R46, R46, R46 ;  /* 0x0000002e2e2ee220 */ /* 0x004fe20000400000 */
[----:B------:R-:W-:-:S06]  /*2b60*/  FSETP.GEU.AND P6, PT, R61, -126, PT ;  /* 0xc2fc00003d00780b */ /* 0x000fcc0003fce000 */
[----:B------:R-:W2:Y:S01]  /*2b70*/  MUFU.EX2 R62, R62 ;  /* 0x0000003e003e7308 */ /* 0x000ea20000000800 */
[----:B-1----:R-:W-:Y:S01]  /*2b80*/  @!P1 FMUL R72, R72, R72 ;  /* 0x0000004848489220 */ /* 0x002fe20000400000 */
[----:B------:R-:W-:Y:S01]  /*2b90*/  FSETP.GEU.AND P1, PT, R82, -126, PT ;  /* 0xc2fc00005200780b */ /* 0x000fe20003f2e000 */
[----:B------:R-:W-:Y:S01]  /*2ba0*/  @!P2 FMUL R83, R83, 0.5 ;  /* 0x3f0000005353a820 */ /* 0x000fe20000400000 */
[----:B------:R-:W-:Y:S02]  /*2bb0*/  WARPGROUP.DEPBAR.LE gsb0, 0x0 ;  /* 0x00008000000079c5 */ /* 0x000fe40000010000 */
[----:B------:R-:W-:Y:S01]  /*2bc0*/  F2FP.BF16.F32.PACK_AB R24, R20, R15 ;  /* 0x0000000f1418723e */ /* 0x000fe200000010ff */
[----:B------:R-:W-:Y:S01]  /*2bd0*/  @!P6 FMUL R61, R61, 0.5 ;  /* 0x3f0000003d3de820 */ /* 0x000fe20000400000 */
[----:B------:R-:W-:Y:S01]  /*2be0*/  F2FP.BF16.F32.PACK_AB R26, R23, R22 ;  /* 0x00000016171a723e */ /* 0x000fe200000010ff */
[----:B---3--:R-:W-:Y:S01]  /*2bf0*/  @!P3 FMUL R63, R63, R63 ;  /* 0x0000003f3f3fb220 */ /* 0x008fe20000400000 */
[----:B------:R-:W-:Y:S01]  /*2c00*/  F2FP.BF16.F32.PACK_AB R25, R68, R45 ;  /* 0x0000002d4419723e */ /* 0x000fe200000010ff */
[----:B------:R-:W1:Y:S01]  /*2c10*/  MUFU.EX2 R80, R80 ;  /* 0x0000005000507308 */ /* 0x000e620000000800 */
[----:B------:R-:W-:-:S02]  /*2c20*/  F2FP.BF16.F32.PACK_AB R27, R46, R77 ;  /* 0x0000004d2e1b723e */ /* 0x000fc400000010ff */
[----:B------:R-:W-:Y:S01]  /*2c30*/  FSETP.GEU.AND P3, PT, R81, -126, PT ;  /* 0xc2fc00005100780b */ /* 0x000fe20003f6e000 */
[----:B------:R-:W-:Y:S01]  /*2c40*/  @!P1 FMUL R82, R82, 0.5 ;  /* 0x3f00000052529820 */ /* 0x000fe20000400000 */
[----:B------:R-:W-:Y:S01]  /*2c50*/  WARPGROUP.ARRIVE ;  /* 0x00000000000079c5 */ /* 0x000fe20000000000 */
[----:B--2---:R-:W-:Y:S01]  /*2c60*/  @!P4 FMUL R62, R62, R62 ;  /* 0x0000003e3e3ec220 */ /* 0x004fe20000400000 */
[----:B------:R-:W-:Y:S01]  /*2c70*/  FSETP.GEU.AND P4, PT, R60, -126, PT ;  /* 0xc2fc00003c00780b */ /* 0x000fe20003f8e000 */
[----:B------:R-:W2:Y:S03]  /*2c80*/  MUFU.EX2 R83, R83 ;  /* 0x0000005300537308 */ /* 0x000ea60000000800 */
[----:B------:R-:W-:Y:S01]  /*2c90*/  HGMMA.64x32x16.F32.BF16 R88, R24, gdesc[UR4].tnspB, R88, gsb0 ;  /* 0x4060000418587df0 */ /* 0x000fe20008001858 */
[----:B------:R-:W-:Y:S01]  /*2ca0*/  UIADD3 UR6, UR14, 0x280, URZ ;  /* 0x000002800e067890 */ /* 0x000fe2000fffe03f */
[----:B------:R-:W-:-:S03]  /*2cb0*/  UMOV UR7, 0x80000020 ;  /* 0x8000002000077882 */ /* 0x000fc60000000000 */
[----:B------:R-:W-:Y:S01]  /*2cc0*/  @!P3 FMUL R81, R81, 0.5 ;  /* 0x3f0000005151b820 */ /* 0x000fe20000400000 */
[----:B------:R-:W3:Y:S01]  /*2cd0*/  MUFU.EX2 R82, R82 ;  /* 0x0000005200527308 */ /* 0x000ee20000000800 */
[----:B-1----:R-:W-:Y:S01]  /*2ce0*/  @!P5 FMUL R80, R80, R80 ;  /* 0x000000505050d220 */ /* 0x002fe20000400000 */
[----:B------:R-:W-:Y:S01]  /*2cf0*/  FSETP.GEU.AND P5, PT, R59, -126, PT ;  /* 0xc2fc00003b00780b */ /* 0x000fe20003fae000 */
[----:B------:R-:W-:-:S05]  /*2d00*/  @!P4 FMUL R60, R60, 0.5 ;  /* 0x3f0000003c3cc820 */ /* 0x000fca0000400000 */
[----:B------:R-:W1:Y:S01]  /*2d10*/  MUFU.EX2 R81, R81 ;  /* 0x0000005100517308 */ /* 0x000e620000000800 */
[----:B--2---:R-:W-:Y:S01]  /*2d20*/  @!P2 FMUL R83, R83, R83 ;  /* 0x000000535353a220 */ /* 0x004fe20000400000 */
[----:B------:R-:W-:-:S05]  /*2d30*/  FSETP.GEU.AND P2, PT, R79, -126, PT ;  /* 0xc2fc00004f00780b */ /* 0x000fca0003f4e000 */
[----:B------:R-:W-:Y:S01]  /*2d40*/  @!P5 FMUL R59, R59, 0.5 ;  /* 0x3f0000003b3bd820 */ /* 0x000fe20000400000 */
[----:B------:R-:W2:Y:S01]  /*2d50*/  MUFU.EX2 R61, R61 ;  /* 0x0000003d003d7308 */ /* 0x000ea20000000800 */
[----:B---3--:R-:W-:Y:S01]  /*2d60*/  @!P1 FMUL R82, R82, R82 ;  /* 0x0000005252529220 */ /* 0x008fe20000400000 */
[----:B------:R-:W-:-:S05]  /*2d70*/  FSETP.GEU.AND P1, PT, R66, -126, PT ;  /* 0xc2fc00004200780b */ /* 0x000fca0003f2e000 */
[----:B------:R-:W-:Y:S01]  /*2d80*/  @!P2 FMUL R79, R79, 0.5 ;  /* 0x3f0000004f4fa820 */ /* 0x000fe20000400000 */
[----:B------:R-:W3:Y:S01]  /*2d90*/  MUFU.EX2 R60, R60 ;  /* 0x0000003c003c7308 */ /* 0x000ee20000000800 */
[----:B-1----:R-:W-:Y:S01]  /*2da0*/  @!P3 FMUL R81, R81, R81 ;  /* 0x000000515151b220 */ /* 0x002fe20000400000 */
[----:B------:R-:W-:-:S05]  /*2db0*/  FSETP.GEU.AND P3, PT, R58, -126, PT ;  /* 0xc2fc00003a00780b */ /* 0x000fca0003f6e000 */
[----:B------:R-:W-:Y:S01]  /*2dc0*/  @!P1 FMUL R66, R66, 0.5 ;  /* 0x3f00000042429820 */ /* 0x000fe20000400000 */
[----:B------:R-:W1:Y:S01]  /*2dd0*/  MUFU.EX2 R84, R59 ;  /* 0x0000003b00547308 */ /* 0x000e620000000800 */
[----:B--2---:R-:W-:Y:S01]  /*2de0*/  @!P6 FMUL R61, R61, R61 ;  /* 0x0000003d3d3de220 */ /* 0x004fe20000400000 */
[----:B------:R-:W-:-:S03]  /*2df0*/  FSETP.GEU.AND P6, PT, R70, -126, PT ;  /* 0xc2fc00004600780b */ /* 0x000fc60003fce000 */
[----:B------:R-:W-:Y:S02]  /*2e00*/  FADD R40, R40, R61 ;  /* 0x0000003d28287221 */ /* 0x000fe40000000000 */
[----:B------:R-:W-:Y:S01]  /*2e10*/  @!P3 FMUL R58, R58, 0.5 ;  /* 0x3f0000003a3ab820 */ /* 0x000fe20000400000 */
[----:B------:R-:W2:Y:S01]  /*2e20*/  MUFU.EX2 R79, R79 ;  /* 0x0000004f004f7308 */ /* 0x000ea20000000800 */
[----:B---3--:R-:W-:Y:S01]  /*2e30*/  @!P4 FMUL R60, R60, R60 ;  /* 0x0000003c3c3cc220 */ /* 0x008fe20000400000 */
[----:B------:R-:W-:Y:S01]  /*2e40*/  FSETP.GEU.AND P4, PT, R75, -126, PT ;  /* 0xc2fc00004b00780b */ /* 0x000fe20003f8e000 */
[----:B------:R-:W-:Y:S02]  /*2e50*/  WARPGROUP.DEPBAR.LE gsb0, 0x0 ;  /* 0x00008000000079c5 */ /* 0x000fe40000010000 */
[----:B------:R-:W-:Y:S02]  /*2e60*/  F2FP.BF16.F32.PACK_AB R24, R30, R29 ;  /* 0x0000001d1e18723e */ /* 0x000fe400000010ff */
[----:B------:R-:W-:Y:S01]  /*2e70*/  @!P6 FMUL R70, R70, 0.5 ;  /* 0x3f0000004646e820 */ /* 0x000fe20000400000 */
[----:B------:R-:W-:Y:S01]  /*2e80*/  F2FP.BF16.F32.PACK_AB R26, R34, R31 ;  /* 0x0000001f221a723e */ /* 0x000fe200000010ff */
[----:B------:R-:W3:Y:S01]  /*2e90*/  MUFU.EX2 R66, R66 ;  /* 0x0000004200427308 */ /* 0x000ee20000000800 */
[----:B------:R-:W-:Y:S01]  /*2ea0*/  F2FP.BF16.F32.PACK_AB R25, R83, R80 ;  /* 0x000000505319723e */ /* 0x000fe200000010ff */
[----:B-1----:R-:W-:Y:S01]  /*2eb0*/  @!P5 FMUL R84, R84, R84 ;  /* 0x000000545454d220 */ /* 0x002fe20000400000 */
[----:B------:R-:W-:Y:S01]  /*2ec0*/  F2FP.BF16.F32.PACK_AB R27, R81, R82 ;  /* 0x00000052511b723e */ /* 0x000fe200000010ff */
[----:B------:R-:W-:Y:S01]  /*2ed0*/  FADD R19, R19, R60 ;  /* 0x0000003c13137221 */ /* 0x000fe20000000000 */
[----:B------:R-:W-:Y:S01]  /*2ee0*/  FSETP.GEU.AND P5, PT, R57, -126, PT ;  /* 0xc2fc00003900780b */ /* 0x000fe20003fae000 */
[----:B------:R-:W-:Y:S01]  /*2ef0*/  @!P4 FMUL R75, R75, 0.5 ;  /* 0x3f0000004b4bc820 */ /* 0x000fe20000400000 */
[----:B------:R-:W-:Y:S01]  /*2f00*/  WARPGROUP.ARRIVE ;  /* 0x00000000000079c5 */ /* 0x000fe20000000000 */
[----:B------:R-:W1:Y:S01]  /*2f10*/  MUFU.EX2 R70, R70 ;  /* 0x0000004600467308 */ /* 0x000e620000000800 */
[----:B--2---:R-:W-:Y:S01]  /*2f20*/  @!P2 FMUL R79, R79, R79 ;  /* 0x0000004f4f4fa220 */ /* 0x004fe20000400000 */
[----:B------:R-:W-:-:S03]  /*2f30*/  FSETP.GEU.AND P2, PT, R56, -126, PT ;  /* 0xc2fc00003800780b */ /* 0x000fc60003f4e000 */
[----:B------:R-:W-:Y:S01]  /*2f40*/  HGMMA.64x32x16.F32.BF16 R88, R24, gdesc[UR4].tnspB, R88, gsb0 ;  /* 0x4060000418587df0 */ /* 0x000fe20008001858 */
[----:B------:R-:W-:Y:S02]  /*2f50*/  UIADD3 UR6, UR14, 0x2c0, URZ ;  /* 0x000002c00e067890 */ /* 0x000fe4000fffe03f */
[----:B------:R-:W2:Y:S01]  /*2f60*/  MUFU.EX2 R75, R75 ;  /* 0x0000004b004b7308 */ /* 0x000ea20000000800 */
[----:B---3--:R-:W-:Y:S01]  /*2f70*/  @!P1 FMUL R66, R66, R66 ;  /* 0x0000004242429220 */ /* 0x008fe20000400000 */
[----:B------:R-:W-:Y:S01]  /*2f80*/  @!P5 FMUL R57, R57, 0.5 ;  /* 0x3f0000003939d820 */ /* 0x000fe20000400000 */
[----:B------:R-:W-:Y:S01]  /*2f90*/  UMOV UR7, 0x80000020 ;  /* 0x8000002000077882 */ /* 0x000fe20000000000 */
[----:B------:R-:W-:-:S03]  /*2fa0*/  FSETP.GEU.AND P1, PT, R78, -126, PT ;  /* 0xc2fc00004e00780b */ /* 0x000fc60003f2e000 */
[----:B------:R-:W-:Y:S01]  /*2fb0*/  @!P2 FMUL R56, R56, 0.5 ;  /* 0x3f0000003838a820 */ /* 0x000fe20000400000 */
[----:B------:R-:W3:Y:S01]  /*2fc0*/  MUFU.EX2 R59, R58 ;  /* 0x0000003a003b7308 */ /* 0x000ee20000000800 */
[----:B-1----:R-:W-:Y:S01]  /*2fd0*/  @!P6 FMUL R70, R70, R70 ;  /* 0x000000464646e220 */ /* 0x002fe20000400000 */
[----:B------:R-:W-:-:S06]  /*2fe0*/  FSETP.GEU.AND P6, PT, R65, -126, PT ;  /* 0xc2fc00004100780b */ /* 0x000fcc0003fce000 */
[----:B------:R-:W1:Y:S01]  /*2ff0*/  MUFU.EX2 R58, R57 ;  /* 0x00000039003a7308 */ /* 0x000e620000000800 */
[----:B--2---:R-:W-:Y:S01]  /*3000*/  @!P4 FMUL R75, R75, R75 ;  /* 0x0000004b4b4bc220 */ /* 0x004fe20000400000 */
[----:B------:R-:W-:Y:S01]  /*3010*/  @!P1 FMUL R78, R78, 0.5 ;  /* 0x3f0000004e4e9820 */ /* 0x000fe20000400000 */
[----:B------:R-:W-:-:S04]  /*3020*/  FSETP.GEU.AND P4, PT, R52, -126, PT ;  /* 0xc2fc00003400780b */ /* 0x000fc80003f8e000 */
[----:B------:R-:W-:Y:S01]  /*3030*/  @!P6 FMUL R65, R65, 0.5 ;  /* 0x3f0000004141e820 */ /* 0x000fe20000400000 */
[----:B------:R-:W2:Y:S01]  /*3040*/  MUFU.EX2 R85, R56 ;  /* 0x0000003800557308 */ /* 0x000ea20000000800 */
[----:B---3--:R-:W-:Y:S01]  /*3050*/  @!P3 FMUL R59, R59, R59 ;  /* 0x0000003b3b3bb220 */ /* 0x008fe20000400000 */
[----:B------:R-:W-:-:S03]  /*3060*/  FSETP.GEU.AND P3, PT, R69, -126, PT ;  /* 0xc2fc00004500780b */ /* 0x000fc60003f6e000 */
[----:B------:R-:W-:-:S03]  /*3070*/  FADD R28, R28, R59 ;  /* 0x0000003b1c1c7221 */ /* 0x000fc60000000000 */
[----:B------:R-:W3:Y:S01]  /*3080*/  MUFU.EX2 R87, R78 ;  /* 0x0000004e00577308 */ /* 0x000ee20000000800 */
[----:B-1----:R-:W-:Y:S01]  /*3090*/  @!P5 FMUL R58, R58, R58 ;  /* 0x0000003a3a3ad220 */ /* 0x002fe20000400000 */
[----:B------:R-:W-:Y:S01]  /*30a0*/  FSETP.GEU.AND P5, PT, R74, -126, PT ;  /* 0xc2fc00004a00780b */ /* 0x000fe20003fae000 */
[----:B------:R-:W-:Y:S02]  /*30b0*/  @!P4 FMUL R52, R52, 0.5 ;  /* 0x3f0000003434c820 */ /* 0x000fe40000400000 */
[----:B------:R-:W-:Y:S02]  /*30c0*/  FADD R15, R15, R58 ;  /* 0x0000003a0f0f7221 */ /* 0x000fe40000000000 */
[----:B------:R-:W-:Y:S01]  /*30d0*/  @!P3 FMUL R69, R69, 0.5 ;  /* 0x3f0000004545b820 */ /* 0x000fe20000400000 */
[----:B------:R-:W1:Y:S01]  /*30e0*/  MUFU.EX2 R56, R65 ;  /* 0x0000004100387308 */ /* 0x000e620000000800 */
[----:B--2---:R-:W-:Y:S01]  /*30f0*/  @!P2 FMUL R85, R85, R85 ;  /* 0x000000555555a220 */ /* 0x004fe20000400000 */
[----:B------:R-:W-:Y:S01]  /*3100*/  FSETP.GEU.AND P2, PT, R51, -126, PT ;  /* 0xc2fc00003300780b */ /* 0x000fe20003f4e000 */
[----:B------:R-:W-:-:S02]  /*3110*/  WARPGROUP.DEPBAR.LE gsb0, 0x0 ;  /* 0x00008000000079c5 */ /* 0x000fc40000010000 */
[----:B------:R-:W-:Y:S02]  /*3120*/  F2FP.BF16.F32.PACK_AB R24, R72, R11 ;  /* 0x0000000b4818723e */ /* 0x000fe400000010ff */
[----:B------:R-:W-:Y:S01]  /*3130*/  @!P5 FMUL R74, R74, 0.5 ;  /* 0x3f0000004a4ad820 */ /* 0x000fe20000400000 */
[----:B------:R-:W-:Y:S01]  /*3140*/  F2FP.BF16.F32.PACK_AB R26, R62, R63 ;  /* 0x0000003f3e1a723e */ /* 0x000fe200000010ff */
[----:B------:R-:W2:Y:S01]  /*3150*/  MUFU.EX2 R78, R69 ;  /* 0x00000045004e7308 */ /* 0x000ea20000000800 */
[----:B------:R-:W-:Y:S01]  /*3160*/  F2FP.BF16.F32.PACK_AB R25, R66, R79 ;  /* 0x0000004f4219723e */ /* 0x000fe200000010ff */
[----:B---3--:R-:W-:Y:S01]  /*3170*/  @!P1 FMUL R87, R87, R87 ;  /* 0x0000005757579220 */ /* 0x008fe20000400000 */
[----:B------:R-:W-:-:S03]  /*3180*/  F2FP.BF16.F32.PACK_AB R27, R75, R70 ;  /* 0x000000464b1b723e */ /* 0x000fc600000010ff */
[----:B------:R-:W-:Y:S01]  /*3190*/  @!P2 FMUL R51, R51, 0.5 ;  /* 0x3f0000003333a820 */ /* 0x000fe20000400000 */
[----:B-1----:R-:W-:Y:S01]  /*31a0*/  @!P6 FMUL R56, R56, R56 ;  /* 0x000000383838e220 */ /* 0x002fe20000400000 */
[----:B------:R-:W-:Y:S01]  /*31b0*/  FSETP.GEU.AND P1, PT, R50, -126, PT ;  /* 0xc2fc00003200780b */ /* 0x000fe20003f2e000 */
[----:B------:R-:W-:Y:S01]  /*31c0*/  WARPGROUP.ARRIVE ;  /* 0x00000000000079c5 */ /* 0x000fe20000000000 */
[----:B------:R-:W1:Y:S01]  /*31d0*/  MUFU.EX2 R57, R74 ;  /* 0x0000004a00397308 */ /* 0x000e620000000800 */
[----:B------:R-:W-:Y:S01]  /*31e0*/  FSETP.GEU.AND P6, PT, R76, -126, PT ;  /* 0xc2fc00004c00780b */ /* 0x000fe20003fce000 */
[----:B------:R-:W-:-:S03]  /*31f0*/  FADD R33, R33, R56 ;  /* 0x0000003821217221 */ /* 0x000fc60000000000 */
[----:B------:R-:W-:Y:S01]  /*3200*/  HGMMA.64x32x16.F32.BF16 R88, R24, gdesc[UR4].tnspB, R88, gsb0 ;  /* 0x4060000418587df0 */ /* 0x000fe20008001858 */
[----:B------:R-:W-:Y:S02]  /*3210*/  UIADD3 UR6, UR14, 0x300, URZ ;  /* 0x000003000e067890 */ /* 0x000fe4000fffe03f */
[----:B------:R-:W3:Y:S01]  /*3220*/  MUFU.EX2 R105, R52 ;  /* 0x0000003400697308 */ /* 0x000ee20000000800 */
[----:B--2---:R-:W-:Y:S01]  /*3230*/  @!P3 FMUL R78, R78, R78 ;  /* 0x0000004e4e4eb220 */ /* 0x004fe20000400000 */
[----:B------:R-:W-:Y:S01]  /*3240*/  UMOV UR7, 0x80000020 ;  /* 0x8000002000077882 */ /* 0x000fe20000000000 */
[----:B------:R-:W-:Y:S01]  /*3250*/  FSETP.GEU.AND P3, PT, R64, -126, PT ;  /* 0xc2fc00004000780b */ /* 0x000fe20003f6e000 */
[----:B------:R-:W-:Y:S01]  /*3260*/  @!P1 FMUL R50, R50, 0.5 ;  /* 0x3f00000032329820 */ /* 0x000fe20000400000 */
[----:B------:R-:W-:Y:S01]  /*3270*/  FADD R35, R35, R78 ;  /* 0x0000004e23237221 */ /* 0x000fe20000000000 */
[----:B------:R-:W-:Y:S02]  /*3280*/  @!P6 FMUL R76, R76, 0.5 ;  /* 0x3f0000004c4ce820 */ /* 0x000fe40000400000 */
[----:B------:R-:W2:Y:S01]  /*3290*/  MUFU.EX2 R52, R51 ;  /* 0x0000003300347308 */ /* 0x000ea20000000800 */
[----:B-1----:R-:W-:Y:S01]  /*32a0*/  @!P5 FMUL R57, R57, R57 ;  /* 0x000000393939d220 */ /* 0x002fe20000400000 */
[----:B------:R-:W-:-:S03]  /*32b0*/  FSETP.GEU.AND P5, PT, R49, -126, PT ;  /* 0xc2fc00003100780b */ /* 0x000fc60003fae000 */
[----:B------:R-:W-:-:S03]  /*32c0*/  FADD R12, R12, R57 ;  /* 0x000000390c0c7221 */ /* 0x000fc60000000000 */
[----:B------:R-:W1:Y:S01]  /*32d0*/  MUFU.EX2 R86, R50 ;  /* 0x0000003200567308 */ /* 0x000e620000000800 */
[----:B---3--:R-:W-:Y:S01]  /*32e0*/  @!P4 FMUL R105, R105, R105 ;  /* 0x000000696969c220 */ /* 0x008fe20000400000 */
[----:B------:R-:W-:Y:S01]  /*32f0*/  FSETP.GEU.AND P4, PT, R67, -126, PT ;  /* 0xc2fc00004300780b */ /* 0x000fe20003f8e000 */
[----:B------:R-:W-:Y:S02]  /*3300*/  @!P3 FMUL R64, R64, 0.5 ;  /* 0x3f0000004040b820 */ /* 0x000fe40000400000 */
[----:B------:R-:W-:Y:S02]  /*3310*/  FADD R22, R22, R105 ;  /* 0x0000006916167221 */ /* 0x000fe40000000000 */
[----:B------:R-:W-:Y:S01]  /*3320*/  @!P5 FMUL R49, R49, 0.5 ;  /* 0x3f0000003131d820 */ /* 0x000fe20000400000 */
[----:B------:R-:W3:Y:S01]  /*3330*/  MUFU.EX2 R76, R76 ;  /* 0x0000004c004c7308 */ /* 0x000ee20000000800 */
[----:B--2---:R-:W-:Y:S01]  /*3340*/  @!P2 FMUL R52, R52, R52 ;  /* 0x000000343434a220 */ /* 0x004fe20000400000 */
[----:B------:R-:W-:-:S03]  /*3350*/  FSETP.GEU.AND P2, PT, R73, -126, PT ;  /* 0xc2fc00004900780b */ /* 0x000fc60003f4e000 */
[----:B------:R-:W-:Y:S02]  /*3360*/  FADD R23, R23, R52 ;  /* 0x0000003417177221 */ /* 0x000fe40000000000 */
[----:B------:R-:W-:Y:S01]  /*3370*/  @!P4 FMUL R67, R67, 0.5 ;  /* 0x3f0000004343c820 */ /* 0x000fe20000400000 */
[----:B------:R-:W2:Y:S01]  /*3380*/  MUFU.EX2 R51, R64 ;  /* 0x0000004000337308 */ /* 0x000ea20000000800 */
[----:B-1----:R-:W-:Y:S01]  /*3390*/  @!P1 FMUL R86, R86, R86 ;  /* 0x0000005656569220 */ /* 0x002fe20000400000 */
[----:B------:R-:W-:-:S03]  /*33a0*/  FSETP.GEU.AND P1, PT, R48, -126, PT ;  /* 0xc2fc00003000780b */ /* 0x000fc60003f2e000 */
[----:B------:R-:W-:Y:S02]  /*33b0*/  FADD R29, R29, R86 ;  /* 0x000000561d1d7221 */ /* 0x000fe40000000000 */
[----:B------:R-:W-:Y:S01]  /*33c0*/  @!P2 FMUL R73, R73, 0.5 ;  /* 0x3f0000004949a820 */ /* 0x000fe20000400000 */
[----:B------:R-:W1:Y:S01]  /*33d0*/  MUFU.EX2 R50, R67 ;  /* 0x0000004300327308 */ /* 0x000e620000000800 */
[----:B---3--:R-:W-:Y:S01]  /*33e0*/  @!P6 FMUL R76, R76, R76 ;  /* 0x0000004c4c4ce220 */ /* 0x008fe20000400000 */
[----:B------:R-:W-:Y:S01]  /*33f0*/  FSETP.GEU.AND P6, PT, R47, -126, PT ;  /* 0xc2fc00002f00780b */ /* 0x000fe20003fce000 */
[----:B------:R-:W-:Y:S02]  /*3400*/  FADD R29, R40, R29 ;  /* 0x0000001d281d7221 */ /* 0x000fe40000000000 */
[----:B------:R-:W-:Y:S01]  /*3410*/  FADD R45, R45, R76 ;  /* 0x0000004c2d2d7221 */ /* 0x000fe20000000000 */
[----:B------:R-:W-:Y:S02]  /*3420*/  WARPGROUP.DEPBAR.LE gsb0, 0x0 ;  /* 0x00008000000079c5 */ /* 0x000fe40000010000 */
[----:B------:R-:W-:Y:S01]  /*3430*/  F2FP.BF16.F32.PACK_AB R24, R60, R61 ;  /* 0x0000003d3c18723e */ /* 0x000fe200000010ff */
[----:B------:R-:W3:Y:S01]  /*3440*/  MUFU.EX2 R73, R73 ;  /* 0x0000004900497308 */ /* 0x000ee20000000800 */
[----:B------:R-:W-:Y:S01]  /*3450*/  F2FP.BF16.F32.PACK_AB R26, R59, R84 ;  /* 0x000000543b1a723e */ /* 0x000fe200000010ff */
[----:B--2---:R-:W-:Y:S01]  /*3460*/  @!P3 FMUL R51, R51, R51 ;  /* 0x000000333333b220 */ /* 0x004fe20000400000 */
[----:B------:R-:W-:Y:S01]  /*3470*/  F2FP.BF16.F32.PACK_AB R25, R56, R87 ;  /* 0x000000573819723e */ /* 0x000fe200000010ff */
[----:B------:R-:W-:Y:S01]  /*3480*/  @!P1 FMUL R48, R48, 0.5 ;  /* 0x3f00000030309820 */ /* 0x000fe20000400000 */
[----:B------:R-:W-:Y:S01]  /*3490*/  F2FP.BF16.F32.PACK_AB R27, R57, R78 ;  /* 0x0000004e391b723e */ /* 0x000fe200000010ff */
[----:B------:R-:W-:Y:S01]  /*34a0*/  @!P6 FMUL R47, R47, 0.5 ;  /* 0x3f0000002f2fe820 */ /* 0x000fe20000400000 */
[----:B-1----:R-:W-:Y:S01]  /*34b0*/  @!P4 FMUL R50, R50, R50 ;  /* 0x000000323232c220 */ /* 0x002fe20000400000 */
[----:B------:R-:W1:Y:S01]  /*34c0*/  MUFU.EX2 R74, R48 ;  /* 0x00000030004a7308 */ /* 0x000e620000000800 */
[----:B------:R-:W-:Y:S01]  /*34d0*/  WARPGROUP.ARRIVE ;  /* 0x00000000000079c5 */ /* 0x000fe20000000000 */
[----:B------:R-:W-:Y:S01]  /*34e0*/  FSETP.GEU.AND P3, PT, R71, -126, PT ;  /* 0xc2fc00004700780b */ /* 0x000fe20003f6e000 */
[----:B------:R-:W-:Y:S01]  /*34f0*/  FADD R84, R21, R84 ;  /* 0x0000005415547221 */ /* 0x000fe20000000000 */
[----:B------:R-:W-:Y:S01]  /*3500*/  FSETP.GEU.AND P4, PT, R53, -126, PT ;  /* 0xc2fc00003500780b */ /* 0x000fe20003f8e000 */
[----:B------:R-:W-:-:S02]  /*3510*/  FADD R87, R32, R87 ;  /* 0x0000005720577221 */ /* 0x000fc40000000000 */
[----:B------:R-:W-:Y:S01]  /*3520*/  HGMMA.64x32x16.F32.BF16 R88, R24, gdesc[UR4].tnspB, R88, gsb0 ;  /* 0x4060000418587df0 */ /* 0x000fe20008001858 */
[----:B------:R-:W-:Y:S01]  /*3530*/  UIADD3 UR6, UR14, 0x340, URZ ;  /* 0x000003400e067890 */ /* 0x000fe2000fffe03f */
[----:B---3--:R-:W-:Y:S01]  /*3540*/  @!P2 FMUL R73, R73, R73 ;  /* 0x000000494949a220 */ /* 0x008fe20000400000 */
[----:B------:R-:W-:Y:S01]  /*3550*/  UMOV UR7, 0x80000020 ;  /* 0x8000002000077882 */ /* 0x000fe20000000000 */
[----:B------:R-:W-:Y:S01]  /*3560*/  FSETP.GEU.AND P2, PT, R54, -126, PT ;  /* 0xc2fc00003600780b */ /* 0x000fe20003f4e000 */
[----:B------:R-:W2:Y:S01]  /*3570*/  MUFU.EX2 R69, R47 ;  /* 0x0000002f00457308 */ /* 0x000ea20000000800 */
[----:B------:R-:W-:Y:S02]  /*3580*/  FADD R46, R46, R73 ;  /* 0x000000492e2e7221 */ /* 0x000fe40000000000 */
[----:B------:R-:W-:Y:S01]  /*3590*/  @!P3 FMUL R71, R71, 0.5 ;  /* 0x3f0000004747b820 */ /* 0x000fe20000400000 */
[----:B-1----:R-:W-:Y:S01]  /*35a0*/  @!P1 FMUL R74, R74, R74 ;  /* 0x0000004a4a4a9220 */ /* 0x002fe20000400000 */
[----:B------:R-:W-:Y:S01]  /*35b0*/  FSETP.GEU.AND P1, PT, R55, -126, PT ;  /* 0xc2fc00003700780b */ /* 0x000fe20003f2e000 */
[----:B------:R-:W-:-:S02]  /*35c0*/  @!P4 FMUL R53, R53, 0.5 ;  /* 0x3f0000003535c820 */ /* 0x000fc40000400000 */
[----:B------:R-:W1:Y:S01]  /*35d0*/  MUFU.EX2 R65, R49 ;  /* 0x0000003100417308 */ /* 0x000e620000000800 */
[----:B------:R-:W-:-:S03]  /*35e0*/  FADD R31, R31, R74 ;  /* 0x0000004a1f1f7221 */ /* 0x000fc60000000000 */
[----:B------:R-:W-:Y:S01]  /*35f0*/  @!P2 FMUL R54, R54, 0.5 ;  /* 0x3f0000003636a820 */ /* 0x000fe20000400000 */
[----:B------:R-:W-:-:S03]  /*3600*/  FADD R31, R84, R31 ;  /* 0x0000001f541f7221 */ /* 0x000fc60000000000 */
[----:B------:R-:W3:Y:S01]  /*3610*/  MUFU.EX2 R71, R71 ;  /* 0x0000004700477308 */ /* 0x000ee20000000800 */
[----:B--2---:R-:W-:Y:S01]  /*3620*/  @!P6 FMUL R69, R69, R69 ;  /* 0x000000454545e220 */ /* 0x004fe20000400000 */
[----:B------:R-:W-:Y:S01]  /*3630*/  FSETP.GEU.AND P6, PT, R42, -126, PT ;  /* 0xc2fc00002a00780b */ /* 0x000fe20003fce000 */
[----:B------:R-:W-:-:S05]  /*3640*/  @!P1 FMUL R55, R55, 0.5 ;  /* 0x3f00000037379820 */ /* 0x000fca0000400000 */
        /* <DEDUP_REMOVED lines=9> */
[----:B------:R-:W-:Y:S02]  /*36e0*/  FADD R80, R80, R71 ;  /* 0x0000004750507221 */ /* 0x000fe40000000000 */
[----:B------:R-:W-:Y:S01]  /*36f0*/  @!P5 FMUL R41, R41, 0.5 ;  /* 0x3f0000002929d820 */ /* 0x000fe20000400000 */
[----:B------:R-:W3:Y:S01]  /*3700*/  MUFU.EX2 R48, R55 ;  /* 0x0000003700307308 */ /* 0x000ee20000000800 */
[----:B--2---:R-:W-:Y:S01]  /*3710*/  @!P4 FMUL R104, R104, R104 ;  /* 0x000000686868c220 */ /* 0x004fe20000400000 */
[----:B------:R-:W-:Y:S01]  /*3720*/  FSETP.GEU.AND P4, PT, R44, -126, PT ;  /* 0xc2fc00002c00780b */ /* 0x000fe20003f8e000 */
[----:B------:R-:W-:Y:S01]  /*3730*/  FADD R80, R87, R80 ;  /* 0x0000005057507221 */ /* 0x000fe20000000000 */
[----:B------:R-:W-:-:S02]  /*3740*/  WARPGROUP.DEPBAR.LE gsb0, 0x0 ;  /* 0x00008000000079c5 */ /* 0x000fc40000010000 */
[----:B------:R-:W-:Y:S02]  /*3750*/  F2FP.BF16.F32.PACK_AB R24, R85, R58 ;  /* 0x0000003a5518723e */ /* 0x000fe400000010ff */
[----:B------:R-:W2:Y:S01]  /*3760*/  MUFU.EX2 R64, R41 ;  /* 0x0000002900407308 */ /* 0x000ea20000000800 */
[----:B------:R-:W-:Y:S01]  /*3770*/  F2FP.BF16.F32.PACK_AB R26, R52, R105 ;  /* 0x00000069341a723e */ /* 0x000fe200000010ff */
[----:B-1----:R-:W-:Y:S01]  /*3780*/  @!P2 FMUL R47, R47, R47 ;  /* 0x0000002f2f2fa220 */ /* 0x002fe20000400000 */
[----:B------:R-:W-:Y:S01]  /*3790*/  F2FP.BF16.F32.PACK_AB R25, R51, R76 ;  /* 0x0000004c3319723e */ /* 0x000fe200000010ff */
[----:B------:R-:W-:Y:S01]  /*37a0*/  @!P3 FMUL R43, R43, 0.5 ;  /* 0x3f0000002b2bb820 */ /* 0x000fe20000400000 */
[----:B------:R-:W-:Y:S01]  /*37b0*/  F2FP.BF16.F32.PACK_AB R27, R73, R50 ;  /* 0x00000032491b723e */ /* 0x000fe200000010ff */
[----:B------:R-:W-:Y:S01]  /*37c0*/  FADD R85, R20, R85 ;  /* 0x0000005514557221 */ /* 0x000fe20000000000 */
[----:B------:R-:W-:Y:S01]  /*37d0*/  FSETP.GEU.AND P2, PT, R36, -126, PT ;  /* 0xc2fc00002400780b */ /* 0x000fe20003f4e000 */
[----:B------:R-:W1:Y:S01]  /*37e0*/  MUFU.EX2 R49, R42 ;  /* 0x0000002a00317308 */ /* 0x000e620000000800 */
[----:B------:R-:W-:Y:S01]  /*37f0*/  WARPGROUP.ARRIVE ;  /* 0x00000000000079c5 */ /* 0x000fe20000000000 */
[----:B---3--:R-:W-:Y:S01]  /*3800*/  @!P1 FMUL R48, R48, R48 ;  /* 0x0000003030309220 */ /* 0x008fe20000400000 */
[----:B------:R-:W-:Y:S01]  /*3810*/  FSETP.GEU.AND P1, PT, R37, -126, PT ;  /* 0xc2fc00002500780b */ /* 0x000fe20003f2e000 */
[----:B------:R-:W-:Y:S01]  /*3820*/  @!P4 FMUL R44, R44, 0.5 ;  /* 0x3f0000002c2cc820 */ /* 0x000fe20000400000 */
[----:B------:R-:W-:Y:S01]  /*3830*/  FADD R51, R68, R51 ;  /* 0x0000003344337221 */ /* 0x000fe20000000000 */
[----:B------:R-:W-:Y:S01]  /*3840*/  FADD R82, R82, R47 ;  /* 0x0000002f52527221 */ /* 0x000fe20000000000 */
[----:B------:R-:W-:Y:S01]  /*3850*/  HGMMA.64x32x16.F32.BF16 R88, R24, gdesc[UR4].tnspB, R88, gsb0 ;  /* 0x4060000418587df0 */ /* 0x000fe20008001858 */
[----:B------:R-:W-:Y:S01]  /*3860*/  UIADD3 UR6, UR14, 0x380, URZ ;  /* 0x000003800e067890 */ /* 0x000fe2000fffe03f */
[----:B--2---:R-:W-:Y:S01]  /*3870*/  @!P5 FMUL R64, R64, R64 ;  /* 0x000000404040d220 */ /* 0x004fe20000400000 */
[----:B------:R-:W-:Y:S01]  /*3880*/  UMOV UR7, 0x80000020 ;  /* 0x8000002000077882 */ /* 0x000fe20000000000 */
[----:B------:R-:W-:Y:S01]  /*3890*/  FSETP.GEU.AND P5, PT, R38, -126, PT ;  /* 0xc2fc00002600780b */ /* 0x000fe20003fae000 */
[----:B------:R-:W-:Y:S01]  /*38a0*/  @!P2 FMUL R36, R36, 0.5 ;  /* 0x3f0000002424a820 */ /* 0x000fe20000400000 */
[----:B------:R-:W2:Y:S01]  /*38b0*/  MUFU.EX2 R54, R43 ;  /* 0x0000002b00367308 */ /* 0x000ea20000000800 */
[----:B------:R-:W-:Y:S01]  /*38c0*/  FADD R50, R77, R50 ;  /* 0x000000324d327221 */ /* 0x000fe20000000000 */
[----:B------:R-:W-:Y:S01]  /*38d0*/  FADD R32, R11, R64 ;  /* 0x000000400b207221 */ /* 0x000fe20000000000 */
[----:B------:R-:W-:Y:S01]  /*38e0*/  @!P1 FMUL R37, R37, 0.5 ;  /* 0x3f00000025259820 */ /* 0x000fe20000400000 */
[----:B-1----:R-:W-:Y:S01]  /*38f0*/  @!P6 FMUL R49, R49, R49 ;  /* 0x000000313131e220 */ /* 0x002fe20000400000 */
[----:B------:R-:W-:Y:S01]  /*3900*/  FSETP.GEU.AND P6, PT, R39, -126, PT ;  /* 0xc2fc00002700780b */ /* 0x000fe20003fce000 */
[----:B------:R-:W-:Y:S01]  /*3910*/  FADD R81, R81, R48 ;  /* 0x0000003051517221 */ /* 0x000fe20000000000 */
[----:B------:R-:W-:Y:S01]  /*3920*/  FADD R32, R15, R32 ;  /* 0x000000200f207221 */ /* 0x000fe20000000000 */
[----:B------:R-:W1:Y:S01]  /*3930*/  MUFU.EX2 R41, R44 ;  /* 0x0000002c00297308 */ /* 0x000e620000000800 */
[----:B------:R-:W-:Y:S01]  /*3940*/  FADD R72, R72, R49 ;  /* 0x0000003148487221 */ /* 0x000fe20000000000 */
[----:B------:R-:W-:-:S02]  /*3950*/  VIADD R11, R2, 0x9020 ;  /* 0x00009020020b7836 */ /* 0x000fc40000000000 */
[----:B------:R-:W-:Y:S01]  /*3960*/  @!P5 FMUL R38, R38, 0.5 ;  /* 0x3f0000002626d820 */ /* 0x000fe20000400000 */
[----:B------:R-:W-:Y:S01]  /*3970*/  FADD R35, R35, R82 ;  /* 0x0000005223237221 */ /* 0x000fe20000000000 */
[----:B------:R-:W-:Y:S01]  /*3980*/  FADD R72, R85, R72 ;  /* 0x0000004855487221 */ /* 0x000fe20000000000 */
[----:B------:R-:W-:Y:S01]  /*3990*/  FADD R12, R12, R81 ;  /* 0x000000510c0c7221 */ /* 0x000fe20000000000 */
[----:B------:R-:W-:Y:S01]  /*39a0*/  FADD R29, R29, R32 ;  /* 0x000000201d1d7221 */ /* 0x000fe20000000000 */
[----:B------:R-:W3:Y:S01]  /*39b0*/  MUFU.EX2 R36, R36 ;  /* 0x0000002400247308 */ /* 0x000ee20000000800 */
[----:B--2---:R-:W-:Y:S01]  /*39c0*/  @!P3 FMUL R54, R54, R54 ;  /* 0x000000363636b220 */ /* 0x004fe20000400000 */
[----:B------:R-:W-:Y:S01]  /*39d0*/  @!P6 FMUL R39, R39, 0.5 ;  /* 0x3f0000002727e820 */ /* 0x000fe20000400000 */
[----:B------:R-:W-:Y:S01]  /*39e0*/  FADD R19, R19, R72 ;  /* 0x0000004813137221 */ /* 0x000fe20000000000 */
[----:B------:R-:W-:Y:S01]  /*39f0*/  PRMT R15, RZ, 0x654, R11 ;  /* 0x00000654ff0f7816 */ /* 0x000fe2000000000b */
[----:B------:R-:W-:-:S03]  /*3a00*/  FADD R63, R63, R54 ;  /* 0x000000363f3f7221 */ /* 0x000fc60000000000 */
[----:B------:R-:W2:Y:S01]  /*3a10*/  MUFU.EX2 R21, R38 ;  /* 0x0000002600157308 */ /* 0x000ea20000000800 */
[----:B-1----:R-:W-:Y:S01]  /*3a20*/  @!P4 FMUL R41, R41, R41 ;  /* 0x000000292929c220 */ /* 0x002fe20000400000 */
[----:B------:R-:W-:-:S03]  /*3a30*/  FADD R22, R22, R63 ;  /* 0x0000003f16167221 */ /* 0x000fc60000000000 */
[----:B------:R-:W-:Y:S01]  /*3a40*/  FADD R62, R62, R41 ;  /* 0x000000293e3e7221 */ /* 0x000fe20000000000 */
[----:B------:R-:W-:Y:S02]  /*3a50*/  FADD R22, R31, R22 ;  /* 0x000000161f167221 */ /* 0x000fe40000000000 */
[----:B------:R-:W1:Y:S01]  /*3a60*/  MUFU.EX2 R20, R39 ;  /* 0x0000002700147308 */ /* 0x000e620000000800 */
[----:B---3--:R-:W-:Y:S01]  /*3a70*/  @!P2 FMUL R36, R36, R36 ;  /* 0x000000242424a220 */ /* 0x008fe20000400000 */
[----:B------:R-:W-:Y:S01]  /*3a80*/  FADD R23, R23, R62 ;  /* 0x0000003e17177221 */ /* 0x000fe20000000000 */
[----:B------:R-:W-:Y:S01]  /*3a90*/  FADD R22, R29, R22 ;  /* 0x000000161d167221 */ /* 0x000fe20000000000 */
[----:B--2---:R-:W-:Y:S01]  /*3aa0*/  @!P5 FMUL R21, R21, R21 ;  /* 0x000000151515d220 */ /* 0x004fe20000400000 */
[----:B------:R-:W-:Y:S02]  /*3ab0*/  WARPGROUP.DEPBAR.LE gsb0, 0x0 ;  /* 0x00008000000079c5 */ /* 0x000fe40000010000 */
[----:B------:R-:W-:-:S02]  /*3ac0*/  F2FP.BF16.F32.PACK_AB R24, R65, R86 ;  /* 0x000000564118723e */ /* 0x000fc400000010ff */
[----:B------:R-:W-:Y:S01]  /*3ad0*/  F2FP.BF16.F32.PACK_AB R26, R69, R74 ;  /* 0x0000004a451a723e */ /* 0x000fe200000010ff */
[----:B-1----:R-:W-:Y:S01]  /*3ae0*/  @!P6 FMUL R20, R20, R20 ;  /* 0x000000141414e220 */ /* 0x002fe20000400000 */
[----:B------:R-:W-:Y:S01]  /*3af0*/  F2FP.BF16.F32.PACK_AB R25, R104, R71 ;  /* 0x000000476819723e */ /* 0x000fe200000010ff */
[----:B------:R-:W-:Y:S01]  /*3b00*/  FADD R69, R34, R69 ;  /* 0x0000004522457221 */ /* 0x000fe20000000000 */
[----:B------:R-:W-:Y:S01]  /*3b10*/  F2FP.BF16.F32.PACK_AB R27, R48, R47 ;  /* 0x0000002f301b723e */ /* 0x000fe200000010ff */
[----:B------:R-:W-:Y:S01]  /*3b20*/  FADD R104, R83, R104 ;  /* 0x0000006853687221 */ /* 0x000fe20000000000 */
[----:B------:R-:W-:Y:S01]  /*3b30*/  FADD R34, R79, R36 ;  /* 0x000000244f227221 */ /* 0x000fe20000000000 */
[----:B------:R-:W-:Y:S01]  /*3b40*/  FADD R75, R75, R20 ;  /* 0x000000144b4b7221 */ /* 0x000fe20000000000 */
[----:B------:R-:W-:Y:S01]  /*3b50*/  WARPGROUP.ARRIVE ;  /* 0x00000000000079c5 */ /* 0x000fe20000000000 */
[----:B------:R-:W-:Y:S01]  /*3b60*/  FADD R28, R28, R69 ;  /* 0x000000451c1c7221 */ /* 0x000fe20000000000 */
[----:B------:R-:W-:Y:S01]  /*3b70*/  FADD R45, R45, R34 ;  /* 0x000000222d2d7221 */ /* 0x000fe20000000000 */
[----:B------:R-:W-:Y:S01]  /*3b80*/  FADD R33, R33, R104 ;  /* 0x0000006821217221 */ /* 0x000fe20000000000 */
[----:B------:R-:W-:Y:S01]  /*3b90*/  FADD R75, R46, R75 ;  /* 0x0000004b2e4b7221 */ /* 0x000fe20000000000 */
[----:B------:R-:W-:Y:S01]  /*3ba0*/  FADD R28, R28, R23 ;  /* 0x000000171c1c7221 */ /* 0x000fe20000000000 */
[----:B------:R-:W-:Y:S01]  /*3bb0*/  HGMMA.64x32x16.F32.BF16 R88, R24, gdesc[UR4].tnspB, R88, gsb0 ;  /* 0x4060000418587df0 */ /* 0x000fe20008001858 */
[----:B------:R-:W-:Y:S01]  /*3bc0*/  UIADD3 UR6, UR14, 0x3c0, URZ ;  /* 0x000003c00e067890 */ /* 0x000fe2000fffe03f */
[----:B------:R-:W-:Y:S01]  /*3bd0*/  FADD R45, R80, R45 ;  /* 0x0000002d502d7221 */ /* 0x000fe20000000000 */
[----:B------:R-:W-:Y:S01]  /*3be0*/  UMOV UR7, 0x80000020 ;  /* 0x8000002000077882 */ /* 0x000fe20000000000 */
[----:B------:R-:W-:Y:S01]  /*3bf0*/  FADD R12, R12, R75 ;  /* 0x0000004b0c0c7221 */ /* 0x000fe20000000000 */
[----:B------:R-:W-:Y:S01]  /*3c00*/  FADD R19, R19, R28 ;  /* 0x0000001c13137221 */ /* 0x000fe20000000000 */
[----:B------:R-:W-:-:S02]  /*3c10*/  WARPGROUP.DEPBAR.LE gsb0, 0x0 ;  /* 0x00008000000079c5 */ /* 0x000fc40000010000 */
[----:B------:R-:W1:Y:S01]  /*3c20*/  MUFU.EX2 R25, R37 ;  /* 0x0000002500197308 */ /* 0x000e620000000800 */
[----:B------:R-:W-:Y:S02]  /*3c30*/  F2FP.BF16.F32.PACK_AB R24, R49, R64 ;  /* 0x000000403118723e */ /* 0x000fe400000010ff */
[----:B------:R-:W-:Y:S02]  /*3c40*/  F2FP.BF16.F32.PACK_AB R26, R41, R54 ;  /* 0x00000036291a723e */ /* 0x000fe400000010ff */
[----:B------:R-:W-:Y:S01]  /*3c50*/  F2FP.BF16.F32.PACK_AB R27, R20, R21 ;  /* 0x00000015141b723e */ /* 0x000fe200000010ff */
[----:B------:R-:W-:-:S04]  /*3c60*/  FADD R21, R70, R21 ;  /* 0x0000001546157221 */ /* 0x000fc80000000000 */
[----:B------:R-:W-:-:S04]  /*3c70*/  FADD R50, R50, R21 ;  /* 0x0000001532327221 */ /* 0x000fc80000000000 */
[----:B------:R-:W-:Y:S01]  /*3c80*/  FADD R50, R35, R50 ;  /* 0x0000003223327221 */ /* 0x000fe20000000000 */
[----:B-1----:R-:W-:Y:S01]  /*3c90*/  @!P1 FMUL R25, R25, R25 ;  /* 0x0000001919199220 */ /* 0x002fe20000400000 */
[----:B------:R-:W-:Y:S02]  /*3ca0*/  ISETP.GE.AND P1, PT, R13, 0x101, PT ;  /* 0x000001010d00780c */ /* 0x000fe40003f26270 */
[----:B------:R-:W-:Y:S01]  /*3cb0*/  FADD R45, R45, R50 ;  /* 0x000000322d2d7221 */ /* 0x000fe20000000000 */
[----:B------:R-:W-:Y:S01]  /*3cc0*/  FADD R13, R22, R19 ;  /* 0x00000013160d7221 */ /* 0x000fe20000000000 */
[----:B------:R-:W-:Y:S01]  /*3cd0*/  FADD R66, R66, R25 ;  /* 0x0000001942427221 */ /* 0x000fe20000000000 */
[----:B------:R-:W-:-:S03]  /*3ce0*/  F2FP.BF16.F32.PACK_AB R25, R25, R36 ;  /* 0x000000241919723e */ /* 0x000fc600000010ff */
[----:B------:R-:W-:Y:S01]  /*3cf0*/  FADD R66, R51, R66 ;  /* 0x0000004233427221 */ /* 0x000fe20000000000 */
[----:B------:R-:W-:-:S03]  /*3d00*/  WARPGROUP.ARRIVE ;  /* 0x00000000000079c5 */ /* 0x000fc60000000000 */
[----:B------:R-:W-:-:S03]  /*3d10*/  FADD R33, R33, R66 ;  /* 0x0000004221217221 */ /* 0x000fc60000000000 */
[----:B------:R-:W-:Y:S01]  /*3d20*/  HGMMA.64x32x16.F32.BF16 R88, R24, gdesc[UR4].tnspB, R88, gsb0 ;  /* 0x4060000418587df0 */ /* 0x000fe20008001858 */
[----:B------:R-:W-:-:S04]  /*3d30*/  FADD R12, R33, R12 ;  /* 0x0000000c210c7221 */ /* 0x000fc80000000000 */
[----:B------:R-:W-:Y:S01]  /*3d40*/  FADD R12, R45, R12 ;  /* 0x0000000c2d0c7221 */ /* 0x000fe20000000000 */
[----:B------:R-:W-:Y:S02]  /*3d50*/  WARPGROUP.DEPBAR.LE gsb0, 0x0 ;  /* 0x00008000000079c5 */ /* 0x000fe40000010000 */
[----:B------:R1:W-:Y:S02]  /*3d60*/  SYNCS.ARRIVE.TRANS64.RED.A1T0 RZ, [R15+URZ], RZ ;  /* 0x000000ff0fff79a7 */ /* 0x0003e4000810043f */
[----:B-1----:R-:W-:Y:S01]  /*3d70*/  MOV R15, 0x2 ;  /* 0x00000002000f7802 */ /* 0x002fe20000000f00 */
[----:B------:R-:W-:Y:S06]  /*3d80*/  @!P1 BRA `(.L_x_24) ;  /* 0x0000002800f09947 */ /* 0x000fec0003800000 */
[----:B------:R-:W-:Y:S01]  /*3d90*/  IMAD.MOV.U32 R19, RZ, RZ, R17 ;  /* 0x000000ffff137224 */ /* 0x000fe200078e0011 */
[----:B------:R-:W-:Y:S01]  /*3da0*/  MOV R15, 0x2 ;  /* 0x00000002000f7802 */ /* 0x000fe20000000f00 */
[----:B------:R-:W-:Y:S01]  /*3db0*/  IMAD.MOV.U32 R21, RZ, RZ, R14 ;  /* 0x000000ffff157224 */ /* 0x000fe200078e000e */
[----:B------:R-:W-:Y:S01]  /*3dc0*/  ULDC.64 UR22, c[0x0][0x198] ;  /* 0x0000660000167ab9 */ /* 0x000fe20000000a00 */
[----:B------:R-:W-:Y:S01]  /*3dd0*/  IMAD.MOV.U32 R6, RZ, RZ, 0x1 ;  /* 0x00000001ff067424 */ /* 0x000fe200078e00ff */
[----:B------:R-:W-:Y:S01]  /*3de0*/  ULDC UR24, c[0x0][0x604] ;  /* 0x0001810000187ab9 */ /* 0x000fe20000000800 */
[----:B------:R-:W-:-:S07]  /*3df0*/  IMAD.MOV.U32 R3, RZ, RZ, RZ ;  /* 0x000000ffff037224 */ /* 0x000fce00078e00ff */
.L_x_36:
[----:B------:R-:W-:Y:S01]  /*3e00*/  LEA R17, R15, R2, 0x3 ;  /* 0x000000020f117211 */ /* 0x000fe200078e18ff */
[----:B------:R-:W-:Y:S05]  /*3e10*/  YIELD ;  /* 0x0000000000007946 */ /* 0x000fea0003800000 */
[----:B------:R-:W-:Y:S02]  /*3e20*/  SHF.L.U32 R14, R3, 0x1f, RZ ;  /* 0x0000001f030e7819 */ /* 0x000fe400000006ff */
[C---:B------:R-:W-:Y:S01]  /*3e30*/  ISETP.GT.AND P1, PT, R18.reuse, 0x2, PT ;  /* 0x000000021200780c */ /* 0x040fe20003f24270 */
[----:B------:R-:W-:Y:S01]  /*3e40*/  VIADD R18, R18, 0xffffffff ;  /* 0xffffffff12127836 */ /* 0x000fe20000000000 */
[----:B------:R-:W1:Y:S02]  /*3e50*/  SYNCS.PHASECHK.TRANS64.TRYWAIT P2, [R17+URZ+0x9000], R14 ;  /* 0x0090000e110075a7 */ /* 0x000e64000804017f */
[----:B-1----:R-:W-:Y:S09]  /*3e60*/  @!P2 BRA `(.L_x_25) ;  /* 0x000000700034a947 */ /* 0x002ff20003800000 */
.L_x_78:
[----:B------:R-:W-:Y:S05]  /*3e70*/  WARPSYNC.ALL ;  /* 0x0000000000007948 */ /* 0x000fea0003800000 */
[----:B------:R-:W-:Y:S01]  /*3e80*/  R2UR UR6, R15 ;  /* 0x000000000f0672ca */ /* 0x000fe200000e0000 */
[----:B------:R-:W-:Y:S01]  /*3e90*/  WARPGROUP.ARRIVE ;  /* 0x00000000000079c5 */ /* 0x000fe20000000000 */
[----:B------:R-:W-:Y:S01]  /*3ea0*/  UMOV UR7, 0x80000020 ;  /* 0x8000002000077882 */ /* 0x000fe20000000000 */
[----:B------:R-:W-:Y:S01]  /*3eb0*/  UMOV UR19, 0x80000020 ;  /* 0x8000002000137882 */ /* 0x000fe20000000000 */
[----:B------:R-:W-:-:S09]  /*3ec0*/  ISETP.NE.AND P2, PT, R9, RZ, PT ;  /* 0x000000ff0900720c */ /* 0x000fd20003f45270 */
[----:B------:R-:W-:-:S04]  /*3ed0*/  ULEA UR6, UR6, UR20, 0x9 ;  /* 0x0000001406067291 */ /* 0x000fc8000f8e483f */
[----:B------:R-:W-:-:S05]  /*3ee0*/  UIADD3 UR18, UR6, 0x2, URZ ;  /* 0x0000000206127890 */ /* 0x000fca000fffe03f */
[----:B------:R-:W-:Y:S03]  /*3ef0*/  HGMMA.64x128x16.F32.BF16 R24, gdesc[UR4], RZ, !UPT, gsb0 ;  /* 0x01e00000041879f0 */ /* 0x000fe6000c0018ff */
[----:B------:R-:W-:Y:S02]  /*3f00*/  WARPGROUP.DEPBAR.LE gsb0, 0x0 ;  /* 0x00008000000079c5 */ /* 0x000fe40000010000 */
[----:B------:R-:W-:-:S07]  /*3f10*/  WARPGROUP.ARRIVE ;  /* 0x00000000000079c5 */ /* 0x000fce0000000000 */
[----:B------:R-:W-:Y:S03]  /*3f20*/  HGMMA.64x128x16.F32.BF16 R24, gdesc[UR16], R24, gsb0 ;  /* 0x01e00000101879f0 */ /* 0x000fe60008001818 */
[----:B------:R-:W-:Y:S02]  /*3f30*/  WARPGROUP.DEPBAR.LE gsb0, 0x0 ;  /* 0x00008000000079c5 */ /* 0x000fe40000010000 */
[----:B------:R-:W-:Y:S05]  /*3f40*/  @P2 BRA `(.L_x_26) ;  /* 0x0000000000842947 */ /* 0x000fea0003800000 */
[----:B------:R-:W-:-:S13]  /*3f50*/  ISETP.LT.OR P3, PT, R7, 0x1, !P0 ;  /* 0x000000010700780c */ /* 0x000fda0004761670 */
[----:B------:R-:W-:Y:S05]  /*3f60*/  @P3 BRA `(.L_x_27) ;  /* 0x0000000000783947 */ /* 0x000fea0003800000 */
[----:B-1----:R-:W-:Y:S01]  /*3f70*/  IMAD R14, R5, 0x8, R2 ;  /* 0x00000008050e7824 */ /* 0x002fe200078e0202 */
[----:B------:R-:W-:Y:S02]  /*3f80*/  SHF.L.U32 R17, R4, 0x1f, RZ ;  /* 0x0000001f04117819 */ /* 0x000fe400000006ff */
[----:B------:R-:W-:Y:S02]  /*3f90*/  ISETP.NE.AND P4, PT, R0, RZ, PT ;  /* 0x000000ff0000720c */ /* 0x000fe40003f85270 */
[----:B------:R-:W1:Y:S02]  /*3fa0*/  SYNCS.PHASECHK.TRANS64.TRYWAIT P3, [R14+URZ+0x9020], R17 ;  /* 0x009020110e0075a7 */ /* 0x000e64000806017f */
[----:B-1----:R-:W-:Y:S09]  /*3fb0*/  @!P3 BRA `(.L_x_28) ;  /* 0x0000006c00f4b947 */ /* 0x002ff20003800000 */
.L_x_79:
[----:B------:R-:W-:Y:S05]  /*3fc0*/  @P4 BRA `(.L_x_29) ;  /* 0x0000000000144947 */ /* 0x000fea0003800000 */
[----:B------:R-:W-:Y:S02]  /*3fd0*/  LOP3.LUT P3, RZ, R16, 0x1f, RZ, 0xc0, !PT ;  /* 0x0000001f10ff7812 */ /* 0x000fe4000786c0ff */
[----:B-1----:R-:W-:-:S04]  /*3fe0*/  MOV R17, 0x2000 ;  /* 0x0000200000117802 */ /* 0x002fc80000000f00 */
[----:B------:R2:W-:Y:S07]  /*3ff0*/  SYNCS.ARRIVE.TRANS64 RZ, [R14+URZ+0x9000], R17 ;  /* 0x009000110eff79a7 */ /* 0x0005ee000800003f */
[----:B------:R-:W-:Y:S05]  /*4000*/  @!P3 BRA `(.L_x_29) ;  /* 0x000000000004b947 */ /* 0x000fea0003800000 */
[----:B------:R-:W-:Y:S01]  /*4010*/  BPT.TRAP 0x1 ;  /* 0x000000040000795c */ /* 0x000fe20000300000 */
.L_x_29:
[----:B-12---:R-:W-:Y:S01]  /*4020*/  IMAD R17, R5, 0x2000, R2 ;  /* 0x0000200005117824 */ /* 0x006fe200078e0202 */
[----:B------:R-:W-:Y:S01]  /*4030*/  R2UR UR35, R8 ;  /* 0x00000000082372ca */ /* 0x000fe200000e0000 */
[----:B------:R-:W-:Y:S01]  /*4040*/  UIADD3 UR6, UP0, UR22, 0x1f0, URZ ;  /* 0x000001f016067890 */ /* 0x000fe2000ff1e03f */
[----:B------:R-:W-:Y:S01]  /*4050*/  R2UR UR33, R14 ;  /* 0x000000000e2172ca */ /* 0x000fe200000e0000 */
[----:B------:R-:W-:Y:S01]  /*4060*/  UMOV UR8, 0x0 ;  /* 0x0000000000087882 */ /* 0x000fe20000000000 */
[----:B------:R-:W-:Y:S01]  /*4070*/  R2UR UR32, R17 ;  /* 0x00000000112072ca */ /* 0x000fe200000e0000 */
[----:B------:R-:W-:Y:S01]  /*4080*/  UIADD3.X UR7, URZ, UR23, URZ, UP0, !UPT ;  /* 0x000000173f077290 */ /* 0x000fe200087fe43f */
[----:B------:R-:W-:Y:S01]  /*4090*/  VIADD R5, R5, 0x1 ;  /* 0x0000000105057836 */ /* 0x000fe20000000000 */
[----:B------:R-:W-:Y:S01]  /*40a0*/  UMOV UR9, 0x10000000 ;  /* 0x1000000000097882 */ /* 0x000fe20000000000 */
[----:B------:R-:W-:-:S03]  /*40b0*/  UMOV UR34, URZ ;  /* 0x0000003f00227c82 */ /* 0x000fc60008000000 */
[C---:B------:R-:W-:Y:S02]  /*40c0*/  ISETP.NE.AND P3, PT, R5.reuse, 0x4, PT ;  /* 0x000000040500780c */ /* 0x040fe40003f65270 */
[----:B------:R-:W-:Y:S02]  /*40d0*/  USHF.L.U32 UR35, UR35, 0x7, URZ ;  /* 0x0000000723237899 */ /* 0x000fe4000800063f */
[----:B------:R-:W-:Y:S01]  /*40e0*/  UIADD3 UR33, UR33, 0x9000, URZ ;  /* 0x0000900021217890 */ /* 0x000fe2000fffe03f */
[----:B------:R-:W-:Y:S01]  /*40f0*/  SEL R17, RZ, 0x1, P3 ;  /* 0x00000001ff117807 */ /* 0x000fe20001800000 */
[----:B------:R-:W-:Y:S01]  /*4100*/  UIADD3 UR32, UR32, 0x1000, URZ ;  /* 0x0000100020207890 */ /* 0x000fe2000fffe03f */
[----:B------:R-:W-:Y:S02]  /*4110*/  SEL R5, R5, RZ, P3 ;  /* 0x000000ff05057207 */ /* 0x000fe40001800000 */
[----:B------:R-:W-:-:S06]  /*4120*/  LOP3.LUT R4, R4, R17, RZ, 0x3c, !PT ;  /* 0x0000001104047212 */ /* 0x000fcc00078e3cff */
[----:B------:R2:W-:Y:S02]  /*4130*/  UTMALDG.4D [UR32], [UR6], desc[UR8] ;  /* 0x00000820060075b4 */ /* 0x0005e40008019000 */
[----:B--2---:R-:W-:Y:S01]  /*4140*/  NOP ;  /* 0x0000000000007918 */ /* 0x004fe20000000000 */
.L_x_27:
[----:B------:R-:W-:-:S07]  /*4150*/  IADD3 R7, R7, -0x1, RZ ;  /* 0xffffffff07077810 */ /* 0x000fce0007ffe0ff */
.L_x_26:
[----:B------:R-:W-:Y:S01]  /*4160*/  VIADD R15, R15, 0x1 ;  /* 0x000000010f0f7836 */ /* 0x000fe20000000000 */
[----:B------:R-:W-:Y:S05]  /*4170*/  WARPSYNC.ALL ;  /* 0x0000000000007948 */ /* 0x000fea0003800000 */
[----:B------:R-:W-:-:S04]  /*4180*/  ISETP.NE.AND P3, PT, R15, 0x4, PT ;  /* 0x000000040f00780c */ /* 0x000fc80003f65270 */
[----:B-1----:R-:W-:Y:S02]  /*4190*/  SEL R14, RZ, 0x1, P3 ;  /* 0x00000001ff0e7807 */ /* 0x002fe40001800000 */
[----:B------:R-:W-:Y:S02]  /*41a0*/  SEL R15, R15, RZ, P3 ;  /* 0x000000ff0f0f7207 */ /* 0x000fe40001800000 */
[----:B------:R-:W-:Y:S02]  /*41b0*/  LOP3.LUT R3, R3, R14, RZ, 0x3c, !PT ;  /* 0x0000000e03037212 */ /* 0x000fe400078e3cff */
[----:B------:R-:W-:Y:S02]  /*41c0*/  FMNMX R14, R24, R19, !PT ;  /* 0x00000013180e7209 */ /* 0x000fe40007800000 */
[----:B------:R-:W-:Y:S02]  /*41d0*/  FMNMX R20, R26, R21, !PT ;  /* 0x000000151a147209 */ /* 0x000fe40007800000 */
[----:B------:R-:W-:-:S02]  /*41e0*/  FMNMX R17, R25, R14, !PT ;  /* 0x0000000e19117209 */ /* 0x000fc40007800000 */
[----:B------:R-:W-:Y:S02]  /*41f0*/  FMNMX R23, R27, R20, !PT ;  /* 0x000000141b177209 */ /* 0x000fe40007800000 */
[----:B------:R-:W-:Y:S02]  /*4200*/  FMNMX R14, R28, R17, !PT ;  /* 0x000000111c0e7209 */ /* 0x000fe40007800000 */
[----:B------:R-:W-:Y:S02]  /*4210*/  FMNMX R20, R30, R23, !PT ;  /* 0x000000171e147209 */ /* 0x000fe40007800000 */
        /* <DEDUP_REMOVED lines=53> */
[----:B------:R-:W-:Y:S02]  /*4570*/  LEA R108, R15, R2, 0x3 ;  /* 0x000000020f6c7211 */ /* 0x000fe400078e18ff */
[----:B------:R-:W-:Y:S02]  /*4580*/  FMNMX R14, R84, R17, !PT ;  /* 0x00000011540e7209 */ /* 0x000fe40007800000 */
[----:B------:R-:W-:Y:S02]  /*4590*/  FMNMX R17, R83, R20, !PT ;  /* 0x0000001453117209 */ /* 0x000fe40007800000 */
[----:B------:R-:W-:-:S02]  /*45a0*/  FMNMX R20, R85, R14, !PT ;  /* 0x0000000e55147209 */ /* 0x000fc40007800000 */
[----:B------:R-:W-:-:S03]  /*45b0*/  FMNMX R14, R86, R17, !PT ;  /* 0x00000011560e7209 */ /* 0x000fc60007800000 */
[----:B------:R-:W1:Y:S01]  /*45c0*/  SHFL.BFLY PT, R17, R20, 0x1, 0x1f ;  /* 0x0c201f0014117f89 */ /* 0x000e6200000e0000 */
[----:B------:R-:W-:-:S05]  /*45d0*/  FMNMX R22, R87, R14, !PT ;  /* 0x0000000e57167209 */ /* 0x000fca0007800000 */
[----:B------:R-:W2:Y:S01]  /*45e0*/  SHFL.BFLY PT, R105, R22, 0x1, 0x1f ;  /* 0x0c201f0016697f89 */ /* 0x000ea200000e0000 */
[----:B-1----:R-:W-:Y:S01]  /*45f0*/  FMNMX R23, R20, R17, !PT ;  /* 0x0000001114177209 */ /* 0x002fe20007800000 */
[----:B------:R-:W-:-:S04]  /*4600*/  IMAD R20, R6, 0x8, R11 ;  /* 0x0000000806147824 */ /* 0x000fc800078e020b */
[----:B------:R-:W1:Y:S01]  /*4610*/  SHFL.BFLY PT, R14, R23, 0x2, 0x1f ;  /* 0x0c401f00170e7f89 */ /* 0x000e6200000e0000 */
[----:B--2---:R-:W-:Y:S02]  /*4620*/  FMNMX R105, R22, R105, !PT ;  /* 0x0000006916697209 */ /* 0x004fe40007800000 */
[----:B------:R-:W-:-:S03]  /*4630*/  PRMT R20, RZ, 0x654, R20 ;  /* 0x00000654ff147816 */ /* 0x000fc60000000014 */
[----:B------:R-:W2:Y:S01]  /*4640*/  SHFL.BFLY PT, R104, R105, 0x2, 0x1f ;  /* 0x0c401f0069687f89 */ /* 0x000ea200000e0000 */
[----:B------:R3:W-:Y:S01]  /*4650*/  SYNCS.ARRIVE.TRANS64.RED.A1T0 RZ, [R20+URZ], RZ ;  /* 0x000000ff14ff79a7 */ /* 0x0007e2000810043f */
[----:B-1----:R-:W-:Y:S02]  /*4660*/  FMNMX R17, R23, R14, !PT ;  /* 0x0000000e17117209 */ /* 0x002fe40007800000 */
[----:B------:R-:W-:Y:S02]  /*4670*/  SHF.L.U32 R23, R3, 0x1f, RZ ;  /* 0x0000001f03177819 */ /* 0x000fe400000006ff */
[----:B------:R-:W-:Y:S02]  /*4680*/  FSETP.NEU.AND P3, PT, R17, -INF , PT ;  /* 0xff8000001100780b */ /* 0x000fe40003f6d000 */
[----:B--2---:R-:W-:Y:S01]  /*4690*/  FMNMX R14, R105, R104, !PT ;  /* 0x00000068690e7209 */ /* 0x004fe20007800000 */
[----:B------:R-:W1:Y:S01]  /*46a0*/  SYNCS.PHASECHK.TRANS64.TRYWAIT P5, [R108+URZ+0x9000], R23 ;  /* 0x009000176c0075a7 */ /* 0x000e6200080a017f */
[----:B------:R-:W-:-:S02]  /*46b0*/  FSEL R104, R17, RZ, P3 ;  /* 0x000000ff11687208 */ /* 0x000fc40001800000 */
[----:B------:R-:W-:-:S03]  /*46c0*/  FSETP.NEU.AND P3, PT, R14, -INF , PT ;  /* 0xff8000000e00780b */ /* 0x000fc60003f6d000 */
[----:B------:R-:W-:Y:S01]  /*46d0*/  FADD R19, -R104, R19 ;  /* 0x0000001368137221 */ /* 0x000fe20000000100 */
[----:B------:R-:W-:-:S03]  /*46e0*/  FSEL R106, R14, RZ, P3 ;  /* 0x000000ff0e6a7208 */ /* 0x000fc60001800000 */
[----:B------:R-:W-:Y:S02]  /*46f0*/  FMUL R22, R19, UR24 ;  /* 0x0000001813167c20 */ /* 0x000fe40008400000 */
[----:B------:R-:W-:-:S03]  /*4700*/  FADD R19, -R106, R21 ;  /* 0x000000156a137221 */ /* 0x000fc60000000100 */
[----:B------:R-:W-:Y:S01]  /*4710*/  FSETP.GEU.AND P3, PT, R22, -126, PT ;  /* 0xc2fc00001600780b */ /* 0x000fe20003f6e000 */
[----:B------:R-:W-:Y:S01]  /*4720*/  FMUL R21, R19, UR24 ;  /* 0x0000001813157c20 */ /* 0x000fe20008400000 */
[----:B------:R-:W-:-:S04]  /*4730*/  FMUL R19, R106, UR24 ;  /* 0x000000186a137c20 */ /* 0x000fc80008400000 */
[----:B------:R-:W-:Y:S01]  /*4740*/  FSETP.GEU.AND P4, PT, R21, -126, PT ;  /* 0xc2fc00001500780b */ /* 0x000fe20003f8e000 */
[--C-:B------:R-:W-:Y:S01]  /*4750*/  FFMA R26, R26, UR24, -R19.reuse ;  /* 0x000000181a1a7c23 */ /* 0x100fe20008000813 */
[----:B------:R-:W-:-:S04]  /*4760*/  FFMA R27, R27, UR24, -R19 ;  /* 0x000000181b1b7c23 */ /* 0x000fc80008000813 */
[----:B------:R-:W-:Y:S01]  /*4770*/  FSETP.GEU.AND P6, PT, R26, -126, PT ;  /* 0xc2fc00001a00780b */ /* 0x000fe20003fce000 */
[----:B------:R-:W-:-:S06]  /*4780*/  @!P3 FMUL R22, R22, 0.5 ;  /* 0x3f0000001616b820 */ /* 0x000fcc0000400000 */
[----:B------:R-:W-:Y:S01]  /*4790*/  @!P4 FMUL R21, R21, 0.5 ;  /* 0x3f0000001515c820 */ /* 0x000fe20000400000 */
[----:B------:R-:W2:Y:S08]  /*47a0*/  MUFU.EX2 R22, R22 ;  /* 0x0000001600167308 */ /* 0x000eb00000000800 */
[----:B------:R-:W4:Y:S01]  /*47b0*/  MUFU.EX2 R21, R21 ;  /* 0x0000001500157308 */ /* 0x000f220000000800 */
[----:B-1-3--:R-:W-:Y:S05]  /*47c0*/  @!P5 BRA `(.L_x_30) ;  /* 0x000000680004d947 */ /* 0x00afea0003800000 */
.L_x_80:
[--C-:B------:R-:W-:Y:S01]  /*47d0*/  FFMA R106, R30, UR24, -R19.reuse ;  /* 0x000000181e6a7c23 */ /* 0x100fe20008000813 */
[----:B--2---:R-:W-:Y:S01]  /*47e0*/  @!P3 FMUL R22, R22, R22 ;  /* 0x000000161616b220 */ /* 0x004fe20000400000 */
[--C-:B------:R-:W-:Y:S01]  /*47f0*/  FFMA R107, R31, UR24, -R19.reuse ;  /* 0x000000181f6b7c23 */ /* 0x100fe20008000813 */
[----:B------:R-:W-:Y:S01]  /*4800*/  @!P6 FMUL R26, R26, 0.5 ;  /* 0x3f0000001a1ae820 */ /* 0x000fe20000400000 */
[----:B------:R-:W-:Y:S01]  /*4810*/  FMUL R20, R104, UR24 ;  /* 0x0000001868147c20 */ /* 0x000fe20008400000 */
[----:B------:R-:W-:Y:S01]  /*4820*/  FSETP.GEU.AND P3, PT, R106, -126, PT ;  /* 0xc2fc00006a00780b */ /* 0x000fe20003f6e000 */
[----:B----4-:R-:W-:Y:S01]  /*4830*/  @!P4 FMUL R21, R21, R21 ;  /* 0x000000151515c220 */ /* 0x010fe20000400000 */
[----:B------:R2:W3:Y:S01]  /*4840*/  MUFU.EX2 R30, R26 ;  /* 0x0000001a001e7308 */ /* 0x0004e20000000800 */
[----:B------:R-:W-:Y:S01]  /*4850*/  FSETP.GEU.AND P5, PT, R27, -126, PT ;  /* 0xc2fc00001b00780b */ /* 0x000fe20003fae000 */
[--C-:B------:R-:W-:Y:S01]  /*4860*/  FFMA R24, R24, UR24, -R20.reuse ;  /* 0x0000001818187c23 */ /* 0x100fe20008000814 */
[----:B------:R-:W-:Y:S01]  /*4870*/  FSETP.GEU.AND P4, PT, R107, -126, PT ;  /* 0xc2fc00006b00780b */ /* 0x000fe20003f8e000 */
[--C-:B------:R-:W-:Y:S01]  /*4880*/  FFMA R25, R25, UR24, -R20.reuse ;  /* 0x0000001819197c23 */ /* 0x100fe20008000814 */
[--C-:B------:R-:W-:Y:S01]  /*4890*/  FFMA R38, R38, UR24, -R19.reuse ;  /* 0x0000001826267c23 */ /* 0x100fe20008000813 */
[--C-:B------:R-:W-:Y:S01]  /*48a0*/  FFMA R29, R29, UR24, -R20.reuse ;  /* 0x000000181d1d7c23 */ /* 0x100fe20008000814 */
[--C-:B------:R-:W-:Y:S01]  /*48b0*/  FFMA R39, R39, UR24, -R19.reuse ;  /* 0x0000001827277c23 */ /* 0x100fe20008000813 */
[--C-:B-1----:R-:W-:Y:S01]  /*48c0*/  FFMA R108, R46, UR24, -R19.reuse ;  /* 0x000000182e6c7c23 */ /* 0x102fe20008000813 */
[--C-:B--2---:R-:W-:Y:S01]  /*48d0*/  FFMA R26, R28, UR24, -R20.reuse ;  /* 0x000000181c1a7c23 */ /* 0x104fe20008000814 */
[--C-:B------:R-:W-:Y:S01]  /*48e0*/  FFMA R109, R47, UR24, -R19.reuse ;  /* 0x000000182f6d7c23 */ /* 0x100fe20008000813 */
[----:B------:R-:W-:Y:S01]  /*48f0*/  @!P3 FMUL R106, R106, 0.5 ;  /* 0x3f0000006a6ab820 */ /* 0x000fe20000400000 */
[----:B------:R-:W-:Y:S01]  /*4900*/  R2UR UR6, R15 ;  /* 0x000000000f0672ca */ /* 0x000fe200000e0000 */
[----:B------:R-:W-:Y:S01]  /*4910*/  FMUL R88, R88, R22 ;  /* 0x0000001658587220 */ /* 0x000fe20000400000 */
[----:B------:R-:W-:Y:S01]  /*4920*/  @!P5 FMUL R27, R27, 0.5 ;  /* 0x3f0000001b1bd820 */ /* 0x000fe20000400000 */
[----:B------:R-:W1:Y:S01]  /*4930*/  MUFU.EX2 R31, R106 ;  /* 0x0000006a001f7308 */ /* 0x000e620000000800 */
[----:B------:R-:W-:Y:S01]  /*4940*/  @!P4 FMUL R107, R107, 0.5 ;  /* 0x3f0000006b6bc820 */ /* 0x000fe20000400000 */
[----:B---3--:R-:W-:Y:S01]  /*4950*/  @!P6 FMUL R30, R30, R30 ;  /* 0x0000001e1e1ee220 */ /* 0x008fe20000400000 */
[----:B------:R-:W-:Y:S01]  /*4960*/  FSETP.GEU.AND P6, PT, R24, -126, PT ;  /* 0xc2fc00001800780b */ /* 0x000fe20003fce000 */
[-C--:B------:R-:W-:Y:S01]  /*4970*/  FMUL R89, R89, R22.reuse ;  /* 0x0000001659597220 */ /* 0x080fe20000400000 */
[-C--:B------:R-:W-:Y:S01]  /*4980*/  FMUL R92, R92, R22.reuse ;  /* 0x000000165c5c7220 */ /* 0x080fe20000400000 */
[-C--:B------:R-:W-:Y:S01]  /*4990*/  FMUL R93, R93, R22.reuse ;  /* 0x000000165d5d7220 */ /* 0x080fe20000400000 */
[-C--:B------:R-:W-:Y:S01]  /*49a0*/  FMUL R96, R96, R22.reuse ;  /* 0x0000001660607220 */ /* 0x080fe20000400000 */
[----:B------:R2:W3:Y:S01]  /*49b0*/  MUFU.EX2 R23, R27 ;  /* 0x0000001b00177308 */ /* 0x0004e20000000800 */
[-C--:B------:R-:W-:Y:S01]  /*49c0*/  FMUL R97, R97, R22.reuse ;  /* 0x0000001661617220 */ /* 0x080fe20000400000 */
[-C--:B------:R-:W-:Y:S01]  /*49d0*/  FMUL R100, R100, R22.reuse ;  /* 0x0000001664647220 */ /* 0x080fe20000400000 */
[----:B------:R-:W-:Y:S01]  /*49e0*/  FMUL R101, R101, R22 ;  /* 0x0000001665657220 */ /* 0x000fe20000400000 */
[-C--:B------:R-:W-:Y:S01]  /*49f0*/  FMUL R90, R90, R21.reuse ;  /* 0x000000155a5a7220 */ /* 0x080fe20000400000 */
[-C--:B------:R-:W-:Y:S01]  /*4a00*/  FMUL R91, R91, R21.reuse ;  /* 0x000000155b5b7220 */ /* 0x080fe20000400000 */
[-C--:B------:R-:W-:Y:S01]  /*4a10*/  FMUL R94, R94, R21.reuse ;  /* 0x000000155e5e7220 */ /* 0x080fe20000400000 */
[----:B------:R-:W-:Y:S01]  /*4a20*/  FMUL R95, R95, R21 ;  /* 0x000000155f5f7220 */ /* 0x000fe20000400000 */
[----:B------:R-:W-:Y:S01]  /*4a30*/  @!P6 FMUL R24, R24, 0.5 ;  /* 0x3f0000001818e820 */ /* 0x000fe20000400000 */
[----:B-1----:R-:W-:Y:S01]  /*4a40*/  @!P3 FMUL R31, R31, R31 ;  /* 0x0000001f1f1fb220 */ /* 0x002fe20000400000 */
[----:B------:R-:W-:Y:S01]  /*4a50*/  FSETP.GEU.AND P3, PT, R26, -126, PT ;  /* 0xc2fc00001a00780b */ /* 0x000fe20003f6e000 */
[--C-:B--2---:R-:W-:Y:S01]  /*4a60*/  FFMA R27, R34, UR24, -R19.reuse ;  /* 0x00000018221b7c23 */ /* 0x104fe20008000813 */
[----:B------:R1:W2:Y:S01]  /*4a70*/  MUFU.EX2 R105, R24 ;  /* 0x0000001800697308 */ /* 0x0002a20000000800 */
[-C--:B------:R-:W-:Y:S01]  /*4a80*/  FMUL R98, R98, R21.reuse ;  /* 0x0000001562627220 */ /* 0x080fe20000400000 */
[-C--:B------:R-:W-:Y:S01]  /*4a90*/  FMUL R99, R99, R21.reuse ;  /* 0x0000001563637220 */ /* 0x080fe20000400000 */
[-C--:B------:R-:W-:Y:S01]  /*4aa0*/  FMUL R102, R102, R21.reuse ;  /* 0x0000001566667220 */ /* 0x080fe20000400000 */
[----:B------:R-:W-:Y:S01]  /*4ab0*/  FMUL R103, R103, R21 ;  /* 0x0000001567677220 */ /* 0x000fe20000400000 */
[----:B---3--:R-:W-:Y:S01]  /*4ac0*/  @!P5 FMUL R23, R23, R23 ;  /* 0x000000171717d220 */ /* 0x008fe20000400000 */
[----:B------:R-:W-:Y:S01]  /*4ad0*/  FSETP.GEU.AND P5, PT, R25, -126, PT ;  /* 0xc2fc00001900780b */ /* 0x000fe20003fae000 */
[----:B------:R-:W-:Y:S01]  /*4ae0*/  ULEA UR6, UR6, UR14, 0x9 ;  /* 0x0000000e06067291 */ /* 0x000fe2000f8e483f */
[----:B------:R3:W4:Y:S01]  /*4af0*/  MUFU.EX2 R104, R107 ;  /* 0x0000006b00687308 */ /* 0x0007220000000800 */
[--C-:B-1----:R-:W-:Y:S01]  /*4b00*/  FFMA R24, R32, UR24, -R20.reuse ;  /* 0x0000001820187c23 */ /* 0x102fe20008000814 */
[----:B------:R-:W-:Y:S01]  /*4b10*/  UMOV UR7, 0x80000020 ;  /* 0x8000002000077882 */ /* 0x000fe20000000000 */
[----:B------:R-:W-:Y:S01]  /*4b20*/  @!P3 FMUL R26, R26, 0.5 ;  /* 0x3f0000001a1ab820 */ /* 0x000fe20000400000 */
[--C-:B------:R-:W-:Y:S01]  /*4b30*/  FFMA R51, R51, UR24, -R19.reuse ;  /* 0x0000001833337c23 */ /* 0x100fe20008000813 */
[----:B------:R-:W-:Y:S01]  /*4b40*/  UIADD3 UR8, UR6, 0x40, URZ ;  /* 0x0000004006087890 */ /* 0x000fe2000fffe03f */
[--C-:B------:R-:W-:Y:S01]  /*4b50*/  FFMA R62, R62, UR24, -R19.reuse ;  /* 0x000000183e3e7c23 */ /* 0x100fe20008000813 */
[----:B------:R-:W-:Y:S01]  /*4b60*/  UMOV UR11, 0x80000020 ;  /* 0x80000020000b7882 */ /* 0x000fe20000000000 */
[----:B------:R1:W5:Y:S01]  /*4b70*/  MUFU.EX2 R34, R26 ;  /* 0x0000001a00227308 */ /* 0x0003620000000800 */
[----:B--2---:R-:W-:Y:S01]  /*4b80*/  @!P6 FMUL R105, R105, R105 ;  /* 0x000000696969e220 */ /* 0x004fe20000400000 */
[----:B------:R-:W-:Y:S01]  /*4b90*/  FSETP.GEU.AND P6, PT, R27, -126, PT ;  /* 0xc2fc00001b00780b */ /* 0x000fe20003fce000 */
[----:B------:R-:W-:Y:S01]  /*4ba0*/  @!P5 FMUL R25, R25, 0.5 ;  /* 0x3f0000001919d820 */ /* 0x000fe20000400000 */
[--C-:B---3--:R-:W-:Y:S01]  /*4bb0*/  FFMA R107, R35, UR24, -R19.reuse ;  /* 0x00000018236b7c23 */ /* 0x108fe20008000813 */
[----:B------:R-:W-:Y:S01]  /*4bc0*/  UMOV UR10, UR8 ;  /* 0x00000008000a7c82 */ /* 0x000fe20008000000 */
[----:B------:R-:W-:Y:S01]  /*4bd0*/  UIADD3 UR8, UR6, 0x80, URZ ;  /* 0x0000008006087890 */ /* 0x000fe2000fffe03f */
[--C-:B------:R-:W-:Y:S01]  /*4be0*/  FFMA R66, R66, UR24, -R19.reuse ;  /* 0x0000001842427c23 */ /* 0x100fe20008000813 */
[----:B------:R2:W3:Y:S01]  /*4bf0*/  MUFU.EX2 R106, R25 ;  /* 0x00000019006a7308 */ /* 0x0004e20000000800 */
[----:B----4-:R-:W-:Y:S01]  /*4c00*/  @!P4 FMUL R104, R104, R104 ;  /* 0x000000686868c220 */ /* 0x010fe20000400000 */
[----:B------:R-:W-:Y:S01]  /*4c10*/  FSETP.GEU.AND P4, PT, R29, -126, PT ;  /* 0xc2fc00001d00780b */ /* 0x000fe20003f8e000 */
[--C-:B-1----:R-:W-:Y:S01]  /*4c20*/  FFMA R26, R36, UR24, -R20.reuse ;  /* 0x00000018241a7c23 */ /* 0x102fe20008000814 */
[--C-:B------:R-:W-:Y:S01]  /*4c30*/  FFMA R65, R65, UR24, -R20.reuse ;  /* 0x0000001841417c23 */ /* 0x100fe20008000814 */
[--C-:B------:R-:W-:Y:S01]  /*4c40*/  FFMA R68, R68, UR24, -R20.reuse ;  /* 0x0000001844447c23 */ /* 0x100fe20008000814 */
[--C-:B------:R-:W-:Y:S01]  /*4c50*/  FFMA R69, R69, UR24, -R20.reuse ;  /* 0x0000001845457c23 */ /* 0x100fe20008000814 */
[----:B------:R-:W-:Y:S01]  /*4c60*/  @!P6 FMUL R27, R27, 0.5 ;  /* 0x3f0000001b1be820 */ /* 0x000fe20000400000 */
[--C-:B------:R-:W-:Y:S01]  /*4c70*/  FFMA R74, R74, UR24, -R19.reuse ;  /* 0x000000184a4a7c23 */ /* 0x100fe20008000813 */
[----:B-----5:R-:W-:Y:S01]  /*4c80*/  @!P3 FMUL R34, R34, R34 ;  /* 0x000000222222b220 */ /* 0x020fe20000400000 */
[----:B------:R-:W-:Y:S01]  /*4c90*/  FSETP.GEU.AND P3, PT, R38, -126, PT ;  /* 0xc2fc00002600780b */ /* 0x000fe20003f6e000 */
[----:B------:R1:W4:Y:S01]  /*4ca0*/  MUFU.EX2 R28, R27 ;  /* 0x0000001b001c7308 */ /* 0x0003220000000800 */
[--C-:B--2---:R-:W-:Y:S01]  /*4cb0*/  FFMA R25, R33, UR24, -R20.reuse ;  /* 0x0000001821197c23 */ /* 0x104fe20008000814 */
[--C-:B------:R-:W-:Y:S01]  /*4cc0*/  FFMA R75, R75, UR24, -R19.reuse ;  /* 0x000000184b4b7c23 */ /* 0x100fe20008000813 */
[--C-:B------:R-:W-:Y:S01]  /*4cd0*/  FFMA R78, R78, UR24, -R19.reuse ;  /* 0x000000184e4e7c23 */ /* 0x100fe20008000813 */
[----:B------:R-:W-:Y:S01]  /*4ce0*/  @!P4 FMUL R29, R29, 0.5 ;  /* 0x3f0000001d1dc820 */ /* 0x000fe20000400000 */
[--C-:B------:R-:W-:Y:S01]  /*4cf0*/  FFMA R79, R79, UR24, -R19.reuse ;  /* 0x000000184f4f7c23 */ /* 0x100fe20008000813 */
[----:B---3--:R-:W-:Y:S01]  /*4d00*/  @!P5 FMUL R106, R106, R106 ;  /* 0x0000006a6a6ad220 */ /* 0x008fe20000400000 */
[----:B------:R-:W-:Y:S01]  /*4d10*/  FSETP.GEU.AND P5, PT, R107, -126, PT ;  /* 0xc2fc00006b00780b */ /* 0x000fe20003fae000 */
[----:B------:R-:W2:Y:S01]  /*4d20*/  MUFU.EX2 R35, R29 ;  /* 0x0000001d00237308 */ /* 0x000ea20000000800 */
[----:B-1----:R-:W-:Y:S01]  /*4d30*/  FFMA R27, R37, UR24, -R20 ;  /* 0x00000018251b7c23 */ /* 0x002fe20008000814 */
[----:B------:R-:W-:Y:S01]  /*4d40*/  FFMA R12, R21, R12, R30 ;  /* 0x0000000c150c7223 */ /* 0x000fe2000000001e */
[--C-:B------:R-:W-:Y:S01]  /*4d50*/  FFMA R21, R73, UR24, -R20.reuse ;  /* 0x0000001849157c23 */ /* 0x100fe20008000814 */
[----:B------:R-:W-:Y:S01]  /*4d60*/  @!P3 FMUL R38, R38, 0.5 ;  /* 0x3f0000002626b820 */ /* 0x000fe20000400000 */
[----:B------:R-:W-:Y:S01]  /*4d70*/  FFMA R83, R83, UR24, -R19 ;  /* 0x0000001853537c23 */ /* 0x000fe20008000813 */
[----:B------:R-:W-:Y:S01]  /*4d80*/  FADD R12, R12, R23 ;  /* 0x000000170c0c7221 */ /* 0x000fe20000000000 */
[----:B------:R-:W-:Y:S01]  /*4d90*/  FFMA R82, R82, UR24, -R19 ;  /* 0x0000001852527c23 */ /* 0x000fe20008000813 */
[----:B------:R-:W1:Y:S01]  /*4da0*/  MUFU.EX2 R32, R38 ;  /* 0x0000002600207308 */ /* 0x000e620000000800 */
[----:B----4-:R-:W-:Y:S01]  /*4db0*/  @!P6 FMUL R28, R28, R28 ;  /* 0x0000001c1c1ce220 */ /* 0x010fe20000400000 */
[----:B------:R-:W-:Y:S01]  /*4dc0*/  FSETP.GEU.AND P6, PT, R24, -126, PT ;  /* 0xc2fc00001800780b */ /* 0x000fe20003fce000 */
[--C-:B------:R-:W-:Y:S01]  /*4dd0*/  FFMA R81, R81, UR24, -R20.reuse ;  /* 0x0000001851517c23 */ /* 0x100fe20008000814 */
[----:B------:R-:W-:Y:S01]  /*4de0*/  @!P5 FMUL R107, R107, 0.5 ;  /* 0x3f0000006b6bd820 */ /* 0x000fe20000400000 */
[--C-:B------:R-:W-:Y:S01]  /*4df0*/  FFMA R85, R85, UR24, -R20.reuse ;  /* 0x0000001855557c23 */ /* 0x100fe20008000814 */
[----:B------:R-:W-:Y:S01]  /*4e00*/  FFMA R80, R80, UR24, -R20 ;  /* 0x0000001850507c23 */ /* 0x000fe20008000814 */
[----:B------:R-:W-:Y:S01]  /*4e10*/  VIADD R6, R6, 0x1 ;  /* 0x0000000106067836 */ /* 0x000fe20000000000 */
[----:B------:R3:W4:Y:S01]  /*4e20*/  MUFU.EX2 R29, R107 ;  /* 0x0000006b001d7308 */ /* 0x0007220000000800 */
[----:B--2---:R-:W-:Y:S01]  /*4e30*/  @!P4 FMUL R35, R35, R35 ;  /* 0x000000232323c220 */ /* 0x004fe20000400000 */
[----:B------:R-:W-:-:S02]  /*4e40*/  FSETP.GEU.AND P4, PT, R39, -126, PT ;  /* 0xc2fc00002700780b */ /* 0x000fc40003f8e000 */
[----:B------:R-:W-:-:S03]  /*4e50*/  IADD3 R15, R15, 0x1, RZ ;  /* 0x000000010f0f7810 */ /* 0x000fc60007ffe0ff */
[----:B------:R-:W-:Y:S01]  /*4e60*/  @!P6 FMUL R24, R24, 0.5 ;  /* 0x3f0000001818e820 */ /* 0x000fe20000400000 */
[----:B-1----:R-:W-:Y:S01]  /*4e70*/  @!P3 FMUL R32, R32, R32 ;  /* 0x000000202020b220 */ /* 0x002fe20000400000 */
[----:B------:R-:W-:Y:S02]  /*4e80*/  FSETP.GEU.AND P3, PT, R26, -126, PT ;  /* 0xc2fc00001a00780b */ /* 0x000fe40003f6e000 */
[----:B------:R1:W2:Y:S01]  /*4e90*/  MUFU.EX2 R36, R24 ;  /* 0x0000001800247308 */ /* 0x0002a20000000800 */
[----:B---3--:R-:W-:-:S03]  /*4ea0*/  FFMA R107, R43, UR24, -R19 ;  /* 0x000000182b6b7c23 */ /* 0x008fc60008000813 */
[----:B------:R-:W-:Y:S01]  /*4eb0*/  @!P4 FMUL R39, R39, 0.5 ;  /* 0x3f0000002727c820 */ /* 0x000fe20000400000 */
[----:B----4-:R-:W-:Y:S01]  /*4ec0*/  @!P5 FMUL R29, R29, R29 ;  /* 0x0000001d1d1dd220 */ /* 0x010fe20000400000 */
[----:B------:R-:W-:Y:S02]  /*4ed0*/  FSETP.GEU.AND P5, PT, R25, -126, PT ;  /* 0xc2fc00001900780b */ /* 0x000fe40003fae000 */
[----:B------:R3:W4:Y:S01]  /*4ee0*/  MUFU.EX2 R33, R39 ;  /* 0x0000002700217308 */ /* 0x0007220000000800 */
[----:B-1----:R-:W-:Y:S02]  /*4ef0*/  FFMA R24, R40, UR24, -R20 ;  /* 0x0000001828187c23 */ /* 0x002fe40008000814 */
[----:B------:R-:W-:-:S05]  /*4f00*/  @!P3 FMUL R26, R26, 0.5 ;  /* 0x3f0000001a1ab820 */ /* 0x000fca0000400000 */
[----:B------:R1:W5:Y:S01]  /*4f10*/  MUFU.EX2 R38, R26 ;  /* 0x0000001a00267308 */ /* 0x0003620000000800 */
[----:B---3--:R-:W-:Y:S01]  /*4f20*/  FFMA R39, R42, UR24, -R19 ;  /* 0x000000182a277c23 */ /* 0x008fe20008000813 */
[----:B--2---:R-:W-:Y:S01]  /*4f30*/  @!P6 FMUL R36, R36, R36 ;  /* 0x000000242424e220 */ /* 0x004fe20000400000 */
[----:B------:R-:W-:-:S03]  /*4f40*/  @!P5 FMUL R25, R25, 0.5 ;  /* 0x3f0000001919d820 */ /* 0x000fc60000400000 */
[----:B------:R-:W-:Y:S02]  /*4f50*/  FSETP.GEU.AND P6, PT, R39, -126, PT ;  /* 0xc2fc00002700780b */ /* 0x000fe40003fce000 */
[----:B------:R2:W3:Y:S01]  /*4f60*/  MUFU.EX2 R37, R25 ;  /* 0x0000001900257308 */ /* 0x0004e20000000800 */
[----:B-1----:R-:W-:Y:S01]  /*4f70*/  FFMA R26, R44, UR24, -R20 ;  /* 0x000000182c1a7c23 */ /* 0x002fe20008000814 */
[----:B------:R-:W-:Y:S01]  /*4f80*/  FFMA R44, R50, UR24, -R19 ;  /* 0x00000018322c7c23 */ /* 0x000fe20008000813 */
[----:B----4-:R-:W-:Y:S01]  /*4f90*/  @!P4 FMUL R33, R33, R33 ;  /* 0x000000212121c220 */ /* 0x010fe20000400000 */
[----:B------:R-:W-:Y:S01]  /*4fa0*/  FSETP.GEU.AND P4, PT, R27, -126, PT ;  /* 0xc2fc00001b00780b */ /* 0x000fe20003f8e000 */
[----:B-----5:R-:W-:Y:S01]  /*4fb0*/  @!P3 FMUL R38, R38, R38 ;  /* 0x000000262626b220 */ /* 0x020fe20000400000 */
[----:B------:R-:W-:-:S05]  /*4fc0*/  FSETP.GEU.AND P3, PT, R108, -126, PT ;  /* 0xc2fc00006c00780b */ /* 0x000fca0003f6e000 */
[----:B------:R-:W-:Y:S01]  /*4fd0*/  @!P6 FMUL R39, R39, 0.5 ;  /* 0x3f0000002727e820 */ /* 0x000fe20000400000 */
[--C-:B--2---:R-:W-:Y:S01]  /*4fe0*/  FFMA R25, R41, UR24, -R20.reuse ;  /* 0x0000001829197c23 */ /* 0x104fe20008000814 */
[----:B------:R-:W-:Y:S02]  /*4ff0*/  FFMA R41, R45, UR24, -R20 ;  /* 0x000000182d297c23 */ /* 0x000fe40008000814 */
[----:B------:R-:W1:Y:S01]  /*5000*/  MUFU.EX2 R42, R39 ;  /* 0x00000027002a7308 */ /* 0x000e620000000800 */
[----:B---3--:R-:W-:Y:S01]  /*5010*/  @!P5 FMUL R37, R37, R37 ;  /* 0x000000252525d220 */ /* 0x008fe20000400000 */
[----:B------:R-:W-:Y:S01]  /*5020*/  FSETP.GEU.AND P5, PT, R107, -126, PT ;  /* 0xc2fc00006b00780b */ /* 0x000fe20003fae000 */
[----:B------:R-:W-:Y:S01]  /*5030*/  @!P4 FMUL R27, R27, 0.5 ;  /* 0x3f0000001b1bc820 */ /* 0x000fe20000400000 */
[----:B------:R-:W-:-:S04]  /*5040*/  @!P3 FMUL R108, R108, 0.5 ;  /* 0x3f0000006c6cb820 */ /* 0x000fc80000400000 */
[----:B------:R2:W3:Y:S07]  /*5050*/  MUFU.EX2 R43, R27 ;  /* 0x0000001b002b7308 */ /* 0x0004ee0000000800 */
[----:B------:R-:W-:Y:S01]  /*5060*/  @!P5 FMUL R107, R107, 0.5 ;  /* 0x3f0000006b6bd820 */ /* 0x000fe20000400000 */
[----:B------:R4:W5:Y:S01]  /*5070*/  MUFU.EX2 R40, R108 ;  /* 0x0000006c00287308 */ /* 0x0009620000000800 */
[----:B-1----:R-:W-:Y:S01]  /*5080*/  @!P6 FMUL R42, R42, R42 ;  /* 0x0000002a2a2ae220 */ /* 0x002fe20000400000 */
[----:B------:R-:W-:-:S02]  /*5090*/  FSETP.GEU.AND P6, PT, R24, -126, PT ;  /* 0xc2fc00001800780b */ /* 0x000fc40003fce000 */
[----:B--2---:R-:W-:Y:S01]  /*50a0*/  F2FP.BF16.F32.PACK_AB R27, R104, R31 ;  /* 0x0000001f681b723e */ /* 0x004fe200000010ff */
[----:B------:R-:W-:-:S03]  /*50b0*/  FADD R31, R12, R31 ;  /* 0x0000001f0c1f7221 */ /* 0x000fc60000000000 */
[----:B------:R1:W2:Y:S01]  /*50c0*/  MUFU.EX2 R47, R107 ;  /* 0x0000006b002f7308 */ /* 0x0002a20000000800 */
[----:B---3--:R-:W-:Y:S01]  /*50d0*/  @!P4 FMUL R43, R43, R43 ;  /* 0x0000002b2b2bc220 */ /* 0x008fe20000400000 */
[----:B------:R-:W-:Y:S01]  /*50e0*/  FSETP.GEU.AND P4, PT, R109, -126, PT ;  /* 0xc2fc00006d00780b */ /* 0x000fe20003f8e000 */
[----:B----4-:R-:W-:Y:S01]  /*50f0*/  FFMA R108, R59, UR24, -R19 ;  /* 0x000000183b6c7c23 */ /* 0x010fe20008000813 */
[----:B------:R-:W-:-:S03]  /*5100*/  FADD R31, R31, R104 ;  /* 0x000000681f1f7221 */ /* 0x000fc60000000000 */
[----:B------:R-:W-:Y:S01]  /*5110*/  @!P6 FMUL R24, R24, 0.5 ;  /* 0x3f0000001818e820 */ /* 0x000fe20000400000 */
[----:B-----5:R-:W-:Y:S01]  /*5120*/  @!P3 FMUL R40, R40, R40 ;  /* 0x000000282828b220 */ /* 0x020fe20000400000 */
[----:B------:R-:W-:Y:S02]  /*5130*/  FSETP.GEU.AND P3, PT, R26, -126, PT ;  /* 0xc2fc00001a00780b */ /* 0x000fe40003f6e000 */
[----:B------:R3:W4:Y:S01]  /*5140*/  MUFU.EX2 R46, R24 ;  /* 0x00000018002e7308 */ /* 0x0007220000000800 */
[----:B-1----:R-:W-:Y:S01]  /*5150*/  FFMA R107, R55, UR24, -R19 ;  /* 0x00000018376b7c23 */ /* 0x002fe20008000813 */
[----:B------:R-:W-:Y:S02]  /*5160*/  FFMA R55, R53, UR24, -R20 ;  /* 0x0000001835377c23 */ /* 0x000fe40008000814 */
[----:B------:R-:W-:Y:S01]  /*5170*/  @!P4 FMUL R109, R109, 0.5 ;  /* 0x3f0000006d6dc820 */ /* 0x000fe20000400000 */
[----:B--2---:R-:W-:Y:S01]  /*5180*/  @!P5 FMUL R47, R47, R47 ;  /* 0x0000002f2f2fd220 */ /* 0x004fe20000400000 */
[----:B------:R-:W-:-:S02]  /*5190*/  FSETP.GEU.AND P5, PT, R25, -126, PT ;  /* 0xc2fc00001900780b */ /* 0x000fc40003fae000 */
[----:B------:R-:W1:Y:S01]  /*51a0*/  MUFU.EX2 R39, R109 ;  /* 0x0000006d00277308 */ /* 0x000e620000000800 */
[----:B---3--:R-:W-:Y:S01]  /*51b0*/  FFMA R24, R54, UR24, -R19 ;  /* 0x0000001836187c23 */ /* 0x008fe20008000813 */
[----:B------:R-:W-:Y:S01]  /*51c0*/  FFMA R54, R48, UR24, -R20 ;  /* 0x0000001830367c23 */ /* 0x000fe20008000814 */
[----:B------:R-:W-:-:S05]  /*51d0*/  @!P3 FMUL R26, R26, 0.5 ;  /* 0x3f0000001a1ab820 */ /* 0x000fca0000400000 */
[----:B------:R2:W3:Y:S01]  /*51e0*/  MUFU.EX2 R50, R26 ;  /* 0x0000001a00327308 */ /* 0x0004e20000000800 */
[----:B----4-:R-:W-:Y:S01]  /*51f0*/  @!P6 FMUL R46, R46, R46 ;  /* 0x0000002e2e2ee220 */ /* 0x010fe20000400000 */
[----:B------:R-:W-:Y:S01]  /*5200*/  FSETP.GEU.AND P6, PT, R44, -126, PT ;  /* 0xc2fc00002c00780b */ /* 0x000fe20003fce000 */
[----:B------:R-:W-:-:S05]  /*5210*/  @!P5 FMUL R25, R25, 0.5 ;  /* 0x3f0000001919d820 */ /* 0x000fca0000400000 */
[----:B------:R4:W5:Y:S01]  /*5220*/  MUFU.EX2 R45, R25 ;  /* 0x00000019002d7308 */ /* 0x0009620000000800 */
[----:B--2---:R-:W-:Y:S01]  /*5230*/  F2FP.BF16.F32.PACK_AB R26, R35, R34 ;  /* 0x00000022231a723e */ /* 0x004fe200000010ff */
[----:B-1----:R-:W-:Y:S01]  /*5240*/  @!P4 FMUL R39, R39, R39 ;  /* 0x000000272727c220 */ /* 0x002fe20000400000 */
[----:B------:R-:W-:-:S04]  /*5250*/  FSETP.GEU.AND P4, PT, R41, -126, PT ;  /* 0xc2fc00002900780b */ /* 0x000fc80003f8e000 */
[----:B------:R-:W-:Y:S01]  /*5260*/  @!P6 FMUL R44, R44, 0.5 ;  /* 0x3f0000002c2ce820 */ /* 0x000fe20000400000 */
[----:B---3--:R-:W-:Y:S01]  /*5270*/  @!P3 FMUL R50, R50, R50 ;  /* 0x000000323232b220 */ /* 0x008fe20000400000 */
[----:B------:R-:W-:Y:S02]  /*5280*/  FSETP.GEU.AND P3, PT, R24, -126, PT ;  /* 0xc2fc00001800780b */ /* 0x000fe40003f6e000 */
[----:B----4-:R-:W-:Y:S02]  /*5290*/  F2FP.BF16.F32.PACK_AB R25, R23, R30 ;  /* 0x0000001e1719723e */ /* 0x010fe400000010ff */
[----:B------:R-:W1:Y:S01]  /*52a0*/  MUFU.EX2 R44, R44 ;  /* 0x0000002c002c7308 */ /* 0x000e620000000800 */
[----:B------:R-:W-:Y:S01]  /*52b0*/  FFMA R23, R77, UR24, -R20 ;  /* 0x000000184d177c23 */ /* 0x000fe20008000814 */
[----:B------:R-:W-:Y:S01]  /*52c0*/  FFMA R30, R86, UR24, -R19 ;  /* 0x00000018561e7c23 */ /* 0x000fe20008000813 */
[----:B------:R-:W-:Y:S01]  /*52d0*/  @!P4 FMUL R41, R41, 0.5 ;  /* 0x3f0000002929c820 */ /* 0x000fe20000400000 */
[----:B-----5:R-:W-:Y:S01]  /*52e0*/  @!P5 FMUL R45, R45, R45 ;  /* 0x0000002d2d2dd220 */ /* 0x020fe20000400000 */
[----:B------:R-:W-:-:S04]  /*52f0*/  FSETP.GEU.AND P5, PT, R51, -126, PT ;  /* 0xc2fc00003300780b */ /* 0x000fc80003fae000 */
[----:B------:R-:W2:Y:S01]  /*5300*/  MUFU.EX2 R41, R41 ;  /* 0x0000002900297308 */ /* 0x000ea20000000800 */
[----:B------:R-:W-:-:S07]  /*5310*/  @!P3 FMUL R24, R24, 0.5 ;  /* 0x3f0000001818b820 */ /* 0x000fce0000400000 */
[----:B------:R3:W4:Y:S01]  /*5320*/  MUFU.EX2 R48, R24 ;  /* 0x0000001800307308 */ /* 0x0007220000000800 */
[----:B------:R-:W-:Y:S01]  /*5330*/  @!P5 FMUL R51, R51, 0.5 ;  /* 0x3f0000003333d820 */ /* 0x000fe20000400000 */
[----:B-1----:R-:W-:Y:S01]  /*5340*/  @!P6 FMUL R44, R44, R44 ;  /* 0x0000002c2c2ce220 */ /* 0x002fe20000400000 */
[----:B------:R-:W-:-:S05]  /*5350*/  FSETP.GEU.AND P6, PT, R54, -126, PT ;  /* 0xc2fc00003600780b */ /* 0x000fca0003fce000 */
[----:B------:R-:W1:Y:S01]  /*5360*/  MUFU.EX2 R51, R51 ;  /* 0x0000003300337308 */ /* 0x000e620000000800 */
[----:B---3--:R-:W-:Y:S01]  /*5370*/  F2FP.BF16.F32.PACK_AB R24, R106, R105 ;  /* 0x000000696a18723e */ /* 0x008fe200000010ff */
[----:B--2---:R-:W-:Y:S01]  /*5380*/  @!P4 FMUL R41, R41, R41 ;  /* 0x000000292929c220 */ /* 0x004fe20000400000 */
[----:B------:R-:W-:Y:S01]  /*5390*/  FSETP.GEU.AND P4, PT, R107, -126, PT ;  /* 0xc2fc00006b00780b */ /* 0x000fe20003f8e000 */
[----:B------:R-:W-:Y:S01]  /*53a0*/  FFMA R105, R22, R13, R105 ;  /* 0x0000000d16697223 */ /* 0x000fe20000000069 */
[----:B------:R-:W-:Y:S01]  /*53b0*/  WARPGROUP.ARRIVE ;  /* 0x00000000000079c5 */ /* 0x000fe20000000000 */
[----:B------:R-:W-:Y:S02]  /*53c0*/  FFMA R22, R76, UR24, -R20 ;  /* 0x000000184c167c23 */ /* 0x000fe40008000814 */
[----:B------:R-:W-:Y:S01]  /*53d0*/  @!P6 FMUL R54, R54, 0.5 ;  /* 0x3f0000003636e820 */ /* 0x000fe20000400000 */
[----:B----4-:R-:W-:Y:S01]  /*53e0*/  @!P3 FMUL R48, R48, R48 ;  /* 0x000000303030b220 */ /* 0x010fe20000400000 */
[----:B------:R-:W-:Y:S01]  /*53f0*/  FADD R105, R105, R106 ;  /* 0x0000006a69697221 */ /* 0x000fe20000000000 */
[----:B------:R-:W-:Y:S01]  /*5400*/  HGMMA.64x32x16.F32.BF16 R88, R24, gdesc[UR4].tnspB, R88, gsb0 ;  /* 0x4060000418587df0 */ /* 0x000fe20008001858 */
[----:B------:R-:W-:-:S02]  /*5410*/  UMOV UR7, 0x80000020 ;  /* 0x8000002000077882 */ /* 0x000fc40000000000 */
[----:B------:R-:W-:Y:S02]  /*5420*/  FADD R34, R105, R34 ;  /* 0x0000002269227221 */ /* 0x000fe40000000000 */
[----:B------:R-:W-:Y:S01]  /*5430*/  @!P4 FMUL R107, R107, 0.5 ;  /* 0x3f0000006b6bc820 */ /* 0x000fe20000400000 */
[----:B-1----:R-:W-:Y:S01]  /*5440*/  @!P5 FMUL R51, R51, R51 ;  /* 0x000000333333d220 */ /* 0x002fe20000400000 */
[----:B------:R-:W-:Y:S01]  /*5450*/  FADD R35, R34, R35 ;  /* 0x0000002322237221 */ /* 0x000fe20000000000 */
[----:B------:R-:W-:Y:S02]  /*5460*/  WARPGROUP.DEPBAR.LE gsb0, 0x0 ;  /* 0x00008000000079c5 */ /* 0x000fe40000010000 */
[--C-:B------:R-:W-:Y:S01]  /*5470*/  FFMA R24, R49, UR24, -R20.reuse ;  /* 0x0000001831187c23 */ /* 0x100fe20008000814 */
[----:B------:R-:W-:Y:S01]  /*5480*/  FFMA R26, R52, UR24, -R20 ;  /* 0x00000018341a7c23 */ /* 0x000fe20008000814 */
[----:B------:R-:W-:Y:S01]  /*5490*/  F2FP.BF16.F32.PACK_AB R25, R29, R28 ;  /* 0x0000001c1d19723e */ /* 0x000fe200000010ff */
[----:B------:R-:W1:Y:S01]  /*54a0*/  MUFU.EX2 R52, R54 ;  /* 0x0000003600347308 */ /* 0x000e620000000800 */
[----:B------:R-:W-:Y:S01]  /*54b0*/  F2FP.BF16.F32.PACK_AB R27, R33, R32 ;  /* 0x00000020211b723e */ /* 0x000fe200000010ff */
[----:B------:R-:W-:Y:S01]  /*54c0*/  FADD R28, R31, R28 ;  /* 0x0000001c1f1c7221 */ /* 0x000fe20000000000 */
[----:B------:R-:W-:-:S02]  /*54d0*/  FSETP.GEU.AND P5, PT, R24, -126, PT ;  /* 0xc2fc00001800780b */ /* 0x000fc40003fae000 */
[----:B------:R-:W-:Y:S01]  /*54e0*/  FSETP.GEU.AND P3, PT, R26, -126, PT ;  /* 0xc2fc00001a00780b */ /* 0x000fe20003f6e000 */
[----:B------:R-:W-:Y:S02]  /*54f0*/  FADD R29, R28, R29 ;  /* 0x0000001d1c1d7221 */ /* 0x000fe40000000000 */
[----:B------:R2:W3:Y:S02]  /*5500*/  MUFU.EX2 R49, R107 ;  /* 0x0000006b00317308 */ /* 0x0004e40000000800 */
[----:B------:R-:W-:Y:S01]  /*5510*/  FADD R32, R29, R32 ;  /* 0x000000201d207221 */ /* 0x000fe20000000000 */
[----:B------:R-:W-:-:S03]  /*5520*/  FFMA R29, R87, UR24, -R19 ;  /* 0x00000018571d7c23 */ /* 0x000fc60008000813 */
[----:B------:R-:W-:Y:S02]  /*5530*/  FADD R33, R32, R33 ;  /* 0x0000002120217221 */ /* 0x000fe40000000000 */
[----:B------:R-:W-:Y:S01]  /*5540*/  @!P5 FMUL R24, R24, 0.5 ;  /* 0x3f0000001818d820 */ /* 0x000fe20000400000 */
[----:B--2---:R-:W-:Y:S01]  /*5550*/  FFMA R107, R58, UR24, -R19 ;  /* 0x000000183a6b7c23 */ /* 0x004fe20008000813 */
[----:B------:R-:W-:Y:S01]  /*5560*/  @!P3 FMUL R26, R26, 0.5 ;  /* 0x3f0000001a1ab820 */ /* 0x000fe20000400000 */
[----:B-1----:R-:W-:Y:S01]  /*5570*/  @!P6 FMUL R52, R52, R52 ;  /* 0x000000343434e220 */ /* 0x002fe20000400000 */
[----:B------:R1:W2:Y:S02]  /*5580*/  MUFU.EX2 R53, R24 ;  /* 0x0000001800357308 */ /* 0x0002a40000000800 */
[----:B------:R-:W-:Y:S01]  /*5590*/  FSETP.GEU.AND P6, PT, R107, -126, PT ;  /* 0xc2fc00006b00780b */ /* 0x000fe20003fce000 */
[----:B---3--:R-:W-:Y:S01]  /*55a0*/  @!P4 FMUL R49, R49, R49 ;  /* 0x000000313131c220 */ /* 0x008fe20000400000 */
[----:B------:R-:W-:-:S04]  /*55b0*/  FSETP.GEU.AND P4, PT, R55, -126, PT ;  /* 0xc2fc00003700780b */ /* 0x000fc80003f8e000 */
[----:B------:R3:W4:Y:S01]  /*55c0*/  MUFU.EX2 R54, R26 ;  /* 0x0000001a00367308 */ /* 0x0007220000000800 */
[----:B-1----:R-:W-:Y:S01]  /*55d0*/  F2FP.BF16.F32.PACK_AB R24, R37, R36 ;  /* 0x000000242518723e */ /* 0x002fe200000010ff */
[----:B------:R-:W-:-:S04]  /*55e0*/  FADD R36, R35, R36 ;  /* 0x0000002423247221 */ /* 0x000fc80000000000 */
[----:B------:R-:W-:Y:S01]  /*55f0*/  FADD R37, R36, R37 ;  /* 0x0000002524257221 */ /* 0x000fe20000000000 */
[----:B------:R-:W-:Y:S01]  /*5600*/  @!P6 FMUL R107, R107, 0.5 ;  /* 0x3f0000006b6be820 */ /* 0x000fe20000400000 */
[----:B---3--:R-:W-:Y:S01]  /*5610*/  F2FP.BF16.F32.PACK_AB R26, R43, R38 ;  /* 0x000000262b1a723e */ /* 0x008fe200000010ff */
[----:B--2---:R-:W-:Y:S01]  /*5620*/  @!P5 FMUL R53, R53, R53 ;  /* 0x000000353535d220 */ /* 0x004fe20000400000 */
[----:B------:R-:W-:Y:S01]  /*5630*/  @!P4 FMUL R55, R55, 0.5 ;  /* 0x3f0000003737c820 */ /* 0x000fe20000400000 */
[----:B------:R1:W2:Y:S01]  /*5640*/  MUFU.EX2 R58, R107 ;  /* 0x0000006b003a7308 */ /* 0x0002a20000000800 */
[----:B------:R-:W-:Y:S01]  /*5650*/  WARPGROUP.ARRIVE ;  /* 0x00000000000079c5 */ /* 0x000fe20000000000 */
[----:B------:R-:W-:Y:S01]  /*5660*/  FSETP.GEU.AND P5, PT, R108, -126, PT ;  /* 0xc2fc00006c00780b */ /* 0x000fe20003fae000 */
[----:B------:R-:W-:Y:S01]  /*5670*/  FADD R38, R37, R38 ;  /* 0x0000002625267221 */ /* 0x000fe20000000000 */
[----:B----4-:R-:W-:Y:S01]  /*5680*/  @!P3 FMUL R54, R54, R54 ;  /* 0x000000363636b220 */ /* 0x010fe20000400000 */
[----:B------:R-:W-:-:S02]  /*5690*/  FSETP.GEU.AND P3, PT, R62, -126, PT ;  /* 0xc2fc00003e00780b */ /* 0x000fc40003f6e000 */
[----:B------:R-:W-:Y:S01]  /*56a0*/  HGMMA.64x32x16.F32.BF16 R88, R24, gdesc[UR8].tnspB, R88, gsb0 ;  /* 0x4060000818587df0 */ /* 0x000fe20008001858 */
[----:B------:R-:W3:Y:S01]  /*56b0*/  MUFU.EX2 R55, R55 ;  /* 0x0000003700377308 */ /* 0x000ee20000000800 */
[----:B-1----:R-:W-:Y:S01]  /*56c0*/  FFMA R107, R60, UR24, -R20 ;  /* 0x000000183c6b7c23 */ /* 0x002fe20008000814 */
[----:B------:R-:W-:Y:S01]  /*56d0*/  UMOV UR10, UR8 ;  /* 0x00000008000a7c82 */ /* 0x000fe20008000000 */
[----:B------:R-:W-:Y:S01]  /*56e0*/  UMOV UR11, 0x80000020 ;  /* 0x80000020000b7882 */ /* 0x000fe20000000000 */
[----:B------:R-:W-:Y:S01]  /*56f0*/  UIADD3 UR8, UR6, 0xc0, URZ ;  /* 0x000000c006087890 */ /* 0x000fe2000fffe03f */
[----:B------:R-:W-:Y:S02]  /*5700*/  FADD R43, R38, R43 ;  /* 0x0000002b262b7221 */ /* 0x000fe40000000000 */
[----:B------:R-:W-:Y:S01]  /*5710*/  @!P5 FMUL R108, R108, 0.5 ;  /* 0x3f0000006c6cd820 */ /* 0x000fe20000400000 */
[----:B--2---:R-:W-:-:S03]  /*5720*/  @!P6 FMUL R58, R58, R58 ;  /* 0x0000003a3a3ae220 */ /* 0x004fc60000400000 */
[----:B------:R1:W2:Y:S01]  /*5730*/  MUFU.EX2 R59, R108 ;  /* 0x0000006c003b7308 */ /* 0x0002a20000000800 */
[----:B------:R-:W-:Y:S01]  /*5740*/  @!P3 FMUL R62, R62, 0.5 ;  /* 0x3f0000003e3eb820 */ /* 0x000fe20000400000 */
[----:B---3--:R-:W-:Y:S01]  /*5750*/  @!P4 FMUL R55, R55, R55 ;  /* 0x000000373737c220 */ /* 0x008fe20000400000 */
[--C-:B-1----:R-:W-:Y:S01]  /*5760*/  FFMA R108, R61, UR24, -R20.reuse ;  /* 0x000000183d6c7c23 */ /* 0x102fe20008000814 */
[----:B--2---:R-:W-:Y:S01]  /*5770*/  @!P5 FMUL R59, R59, R59 ;  /* 0x0000003b3b3bd220 */ /* 0x004fe20000400000 */
[----:B------:R-:W-:Y:S02]  /*5780*/  WARPGROUP.DEPBAR.LE gsb0, 0x0 ;  /* 0x00008000000079c5 */ /* 0x000fe40000010000 */
[----:B------:R-:W-:Y:S01]  /*5790*/  FFMA R24, R63, UR24, -R19 ;  /* 0x000000183f187c23 */ /* 0x000fe20008000813 */
[--C-:B------:R-:W-:Y:S01]  /*57a0*/  FFMA R26, R56, UR24, -R20.reuse ;  /* 0x00000018381a7c23 */ /* 0x100fe20008000814 */
[----:B------:R-:W-:Y:S01]  /*57b0*/  FFMA R63, R57, UR24, -R20 ;  /* 0x00000018393f7c23 */ /* 0x000fe20008000814 */
[----:B------:R-:W-:Y:S01]  /*57c0*/  F2FP.BF16.F32.PACK_AB R25, R47, R42 ;  /* 0x0000002a2f19723e */ /* 0x000fe200000010ff */
[----:B------:R-:W1:Y:S01]  /*57d0*/  MUFU.EX2 R56, R62 ;  /* 0x0000003e00387308 */ /* 0x000e620000000800 */
[----:B------:R-:W-:Y:S01]  /*57e0*/  FSETP.GEU.AND P4, PT, R24, -126, PT ;  /* 0xc2fc00001800780b */ /* 0x000fe20003f8e000 */
[----:B------:R-:W-:Y:S01]  /*57f0*/  FADD R42, R33, R42 ;  /* 0x0000002a212a7221 */ /* 0x000fe20000000000 */
[----:B------:R-:W-:-:S02]  /*5800*/  FSETP.GEU.AND P6, PT, R26, -126, PT ;  /* 0xc2fc00001a00780b */ /* 0x000fc40003fce000 */
[----:B------:R-:W-:Y:S01]  /*5810*/  F2FP.BF16.F32.PACK_AB R27, R39, R40 ;  /* 0x00000028271b723e */ /* 0x000fe200000010ff */
[----:B------:R-:W-:Y:S01]  /*5820*/  FADD R47, R42, R47 ;  /* 0x0000002f2a2f7221 */ /* 0x000fe20000000000 */
[----:B------:R-:W-:-:S03]  /*5830*/  FSETP.GEU.AND P5, PT, R63, -126, PT ;  /* 0xc2fc00003f00780b */ /* 0x000fc60003fae000 */
[----:B------:R-:W-:-:S04]  /*5840*/  FADD R40, R47, R40 ;  /* 0x000000282f287221 */ /* 0x000fc80000000000 */
[----:B------:R-:W-:Y:S01]  /*5850*/  @!P4 FMUL R24, R24, 0.5 ;  /* 0x3f0000001818c820 */ /* 0x000fe20000400000 */
[----:B------:R-:W-:Y:S01]  /*5860*/  FADD R39, R40, R39 ;  /* 0x0000002728277221 */ /* 0x000fe20000000000 */
[----:B------:R-:W-:Y:S01]  /*5870*/  @!P6 FMUL R26, R26, 0.5 ;  /* 0x3f0000001a1ae820 */ /* 0x000fe20000400000 */
[----:B-1----:R-:W-:Y:S01]  /*5880*/  @!P3 FMUL R56, R56, R56 ;  /* 0x000000383838b220 */ /* 0x002fe20000400000 */
[----:B------:R1:W2:Y:S01]  /*5890*/  MUFU.EX2 R57, R24 ;  /* 0x0000001800397308 */ /* 0x0002a20000000800 */
[----:B------:R-:W-:Y:S01]  /*58a0*/  FSETP.GEU.AND P3, PT, R107, -126, PT ;  /* 0xc2fc00006b00780b */ /* 0x000fe20003f6e000 */
[----:B------:R-:W-:-:S06]  /*58b0*/  @!P5 FMUL R63, R63, 0.5 ;  /* 0x3f0000003f3fd820 */ /* 0x000fcc0000400000 */
[----:B------:R3:W4:Y:S01]  /*58c0*/  MUFU.EX2 R60, R26 ;  /* 0x0000001a003c7308 */ /* 0x0007220000000800 */
[----:B-1----:R-:W-:Y:S01]  /*58d0*/  F2FP.BF16.F32.PACK_AB R24, R45, R46 ;  /* 0x0000002e2d18723e */ /* 0x002fe200000010ff */
[----:B------:R-:W-:-:S04]  /*58e0*/  FADD R46, R43, R46 ;  /* 0x0000002e2b2e7221 */ /* 0x000fc80000000000 */
[----:B------:R-:W-:Y:S01]  /*58f0*/  @!P3 FMUL R107, R107, 0.5 ;  /* 0x3f0000006b6bb820 */ /* 0x000fe20000400000 */
[----:B------:R-:W-:Y:S01]  /*5900*/  FADD R45, R46, R45 ;  /* 0x0000002d2e2d7221 */ /* 0x000fe20000000000 */
[----:B------:R1:W5:Y:S01]  /*5910*/  MUFU.EX2 R61, R63 ;  /* 0x0000003f003d7308 */ /* 0x0003620000000800 */
[----:B---3--:R-:W-:Y:S01]  /*5920*/  F2FP.BF16.F32.PACK_AB R26, R41, R50 ;  /* 0x00000032291a723e */ /* 0x008fe200000010ff */
[----:B--2---:R-:W-:Y:S01]  /*5930*/  @!P4 FMUL R57, R57, R57 ;  /* 0x000000393939c220 */ /* 0x004fe20000400000 */
[----:B------:R-:W-:Y:S01]  /*5940*/  FSETP.GEU.AND P4, PT, R108, -126, PT ;  /* 0xc2fc00006c00780b */ /* 0x000fe20003f8e000 */
[----:B------:R-:W-:Y:S01]  /*5950*/  FADD R50, R45, R50 ;  /* 0x000000322d327221 */ /* 0x000fe20000000000 */
[----:B------:R-:W-:-:S03]  /*5960*/  WARPGROUP.ARRIVE ;  /* 0x00000000000079c5 */ /* 0x000fc60000000000 */
[----:B------:R2:W3:Y:S01]  /*5970*/  MUFU.EX2 R62, R107 ;  /* 0x0000006b003e7308 */ /* 0x0004e20000000800 */
[----:B----4-:R-:W-:Y:S01]  /*5980*/  @!P6 FMUL R60, R60, R60 ;  /* 0x0000003c3c3ce220 */ /* 0x010fe20000400000 */
[----:B------:R-:W-:Y:S01]  /*5990*/  FSETP.GEU.AND P6, PT, R66, -126, PT ;  /* 0xc2fc00004200780b */ /* 0x000fe20003fce000 */
[----:B------:R-:W-:Y:S01]  /*59a0*/  HGMMA.64x32x16.F32.BF16 R88, R24, gdesc[UR8].tnspB, R88, gsb0 ;  /* 0x4060000818587df0 */ /* 0x000fe20008001858 */
[----:B------:R-:W-:Y:S01]  /*59b0*/  UMOV UR10, UR8 ;  /* 0x00000008000a7c82 */ /* 0x000fe20008000000 */
[----:B------:R-:W-:Y:S01]  /*59c0*/  UMOV UR11, 0x80000020 ;  /* 0x80000020000b7882 */ /* 0x000fe20000000000 */
[--C-:B-1----:R-:W-:Y:S01]  /*59d0*/  FFMA R63, R70, UR24, -R19.reuse ;  /* 0x00000018463f7c23 */ /* 0x102fe20008000813 */
[----:B------:R-:W-:Y:S01]  /*59e0*/  FFMA R70, R64, UR24, -R20 ;  /* 0x0000001840467c23 */ /* 0x000fe20008000814 */
[----:B------:R-:W-:Y:S01]  /*59f0*/  @!P4 FMUL R108, R108, 0.5 ;  /* 0x3f0000006c6cc820 */ /* 0x000fe20000400000 */
[----:B-----5:R-:W-:Y:S01]  /*5a00*/  @!P5 FMUL R61, R61, R61 ;  /* 0x0000003d3d3dd220 */ /* 0x020fe20000400000 */
[----:B--2---:R-:W-:Y:S01]  /*5a10*/  FFMA R107, R71, UR24, -R19 ;  /* 0x00000018476b7c23 */ /* 0x004fe20008000813 */
[----:B------:R-:W-:Y:S01]  /*5a20*/  UIADD3 UR8, UR6, 0x100, URZ ;  /* 0x0000010006087890 */ /* 0x000fe2000fffe03f */
[----:B------:R-:W-:-:S03]  /*5a30*/  FADD R41, R50, R41 ;  /* 0x0000002932297221 */ /* 0x000fc60000000000 */
[----:B------:R-:W-:Y:S01]  /*5a40*/  @!P6 FMUL R66, R66, 0.5 ;  /* 0x3f0000004242e820 */ /* 0x000fe20000400000 */
[----:B---3--:R-:W-:Y:S01]  /*5a50*/  @!P3 FMUL R62, R62, R62 ;  /* 0x0000003e3e3eb220 */ /* 0x008fe20000400000 */
[----:B------:R-:W-:-:S04]  /*5a60*/  FSETP.GEU.AND P3, PT, R63, -126, PT ;  /* 0xc2fc00003f00780b */ /* 0x000fc80003f6e000 */
[----:B------:R-:W1:Y:S09]  /*5a70*/  MUFU.EX2 R66, R66 ;  /* 0x0000004200427308 */ /* 0x000e720000000800 */
[----:B------:R-:W-:-:S06]  /*5a80*/  @!P3 FMUL R63, R63, 0.5 ;  /* 0x3f0000003f3fb820 */ /* 0x000fcc0000400000 */
[----:B------:R-:W2:Y:S01]  /*5a90*/  MUFU.EX2 R63, R63 ;  /* 0x0000003f003f7308 */ /* 0x000ea20000000800 */
[----:B-1----:R-:W-:Y:S01]  /*5aa0*/  @!P6 FMUL R66, R66, R66 ;  /* 0x000000424242e220 */ /* 0x002fe20000400000 */
[----:B------:R-:W-:-:S13]  /*5ab0*/  FSETP.GEU.AND P6, PT, R70, -126, PT ;  /* 0xc2fc00004600780b */ /* 0x000fda0003fce000 */
[----:B------:R-:W-:Y:S01]  /*5ac0*/  @!P6 FMUL R70, R70, 0.5 ;  /* 0x3f0000004646e820 */ /* 0x000fe20000400000 */
[----:B------:R-:W-:Y:S02]  /*5ad0*/  WARPGROUP.DEPBAR.LE gsb0, 0x0 ;  /* 0x00008000000079c5 */ /* 0x000fe40000010000 */
[----:B------:R-:W-:Y:S01]  /*5ae0*/  FFMA R24, R67, UR24, -R19 ;  /* 0x0000001843187c23 */ /* 0x000fe20008000813 */
[----:B------:R-:W-:Y:S01]  /*5af0*/  F2FP.BF16.F32.PACK_AB R25, R51, R44 ;  /* 0x0000002c3319723e */ /* 0x000fe200000010ff */
[----:B------:R-:W1:Y:S01]  /*5b00*/  MUFU.EX2 R67, R108 ;  /* 0x0000006c00437308 */ /* 0x000e620000000800 */
[----:B------:R-:W-:Y:S01]  /*5b10*/  F2FP.BF16.F32.PACK_AB R27, R49, R48 ;  /* 0x00000030311b723e */ /* 0x000fe200000010ff */
[----:B--2---:R-:W-:Y:S01]  /*5b20*/  @!P3 FMUL R63, R63, R63 ;  /* 0x0000003f3f3fb220 */ /* 0x004fe20000400000 */
[----:B------:R-:W-:Y:S01]  /*5b30*/  FSETP.GEU.AND P5, PT, R24, -126, PT ;  /* 0xc2fc00001800780b */ /* 0x000fe20003fae000 */
[----:B------:R-:W-:Y:S01]  /*5b40*/  FADD R44, R39, R44 ;  /* 0x0000002c272c7221 */ /* 0x000fe20000000000 */
[----:B------:R-:W-:-:S02]  /*5b50*/  F2FP.BF16.F32.PACK_AB R26, R55, R54 ;  /* 0x00000036371a723e */ /* 0x000fc400000010ff */
[----:B------:R-:W-:Y:S01]  /*5b60*/  FSETP.GEU.AND P3, PT, R68, -126, PT ;  /* 0xc2fc00004400780b */ /* 0x000fe20003f6e000 */
[----:B------:R-:W2:Y:S01]  /*5b70*/  MUFU.EX2 R108, R70 ;  /* 0x00000046006c7308 */ /* 0x000ea20000000800 */
[----:B------:R-:W-:-:S04]  /*5b80*/  FADD R51, R44, R51 ;  /* 0x000000332c337221 */ /* 0x000fc80000000000 */
[----:B------:R-:W-:-:S03]  /*5b90*/  FADD R48, R51, R48 ;  /* 0x0000003033307221 */ /* 0x000fc60000000000 */
[----:B------:R-:W-:Y:S01]  /*5ba0*/  @!P5 FMUL R24, R24, 0.5 ;  /* 0x3f0000001818d820 */ /* 0x000fe20000400000 */
[----:B-1----:R-:W-:Y:S01]  /*5bb0*/  @!P4 FMUL R67, R67, R67 ;  /* 0x000000434343c220 */ /* 0x002fe20000400000 */
[----:B------:R-:W-:Y:S01]  /*5bc0*/  FSETP.GEU.AND P4, PT, R107, -126, PT ;  /* 0xc2fc00006b00780b */ /* 0x000fe20003f8e000 */
[----:B------:R-:W-:Y:S01]  /*5bd0*/  FADD R49, R48, R49 ;  /* 0x0000003130317221 */ /* 0x000fe20000000000 */
[----:B------:R1:W3:Y:S01]  /*5be0*/  MUFU.EX2 R71, R24 ;  /* 0x0000001800477308 */ /* 0x0002e20000000800 */
[----:B------:R-:W-:Y:S01]  /*5bf0*/  @!P3 FMUL R68, R68, 0.5 ;  /* 0x3f0000004444b820 */ /* 0x000fe20000400000 */
[----:B--2---:R-:W-:Y:S01]  /*5c00*/  @!P6 FMUL R108, R108, R108 ;  /* 0x0000006c6c6ce220 */ /* 0x004fe20000400000 */
[----:B------:R-:W-:-:S05]  /*5c10*/  FSETP.GEU.AND P6, PT, R74, -126, PT ;  /* 0xc2fc00004a00780b */ /* 0x000fca0003fce000 */
[----:B------:R-:W2:Y:S01]  /*5c20*/  MUFU.EX2 R68, R68 ;  /* 0x0000004400447308 */ /* 0x000ea20000000800 */
[----:B-1----:R-:W-:Y:S01]  /*5c30*/  F2FP.BF16.F32.PACK_AB R24, R53, R52 ;  /* 0x000000343518723e */ /* 0x002fe200000010ff */
[----:B------:R-:W-:Y:S01]  /*5c40*/  FADD R52, R41, R52 ;  /* 0x0000003429347221 */ /* 0x000fe20000000000 */
[----:B------:R-:W-:Y:S02]  /*5c50*/  @!P4 FMUL R107, R107, 0.5 ;  /* 0x3f0000006b6bc820 */ /* 0x000fe40000400000 */
[----:B------:R-:W-:Y:S01]  /*5c60*/  WARPGROUP.ARRIVE ;  /* 0x00000000000079c5 */ /* 0x000fe20000000000 */
[----:B------:R-:W-:Y:S02]  /*5c70*/  FADD R53, R52, R53 ;  /* 0x0000003534357221 */ /* 0x000fe40000000000 */
[----:B------:R-:W1:Y:S01]  /*5c80*/  MUFU.EX2 R64, R107 ;  /* 0x0000006b00407308 */ /* 0x000e620000000800 */
[----:B---3--:R-:W-:Y:S01]  /*5c90*/  @!P5 FMUL R71, R71, R71 ;  /* 0x000000474747d220 */ /* 0x008fe20000400000 */
[----:B------:R-:W-:Y:S01]  /*5ca0*/  FSETP.GEU.AND P5, PT, R65, -126, PT ;  /* 0xc2fc00004100780b */ /* 0x000fe20003fae000 */
[----:B------:R-:W-:Y:S01]  /*5cb0*/  HGMMA.64x32x16.F32.BF16 R88, R24, gdesc[UR8].tnspB, R88, gsb0 ;  /* 0x4060000818587df0 */ /* 0x000fe20008001858 */
[----:B------:R-:W-:Y:S01]  /*5cc0*/  UMOV UR10, UR8 ;  /* 0x00000008000a7c82 */ /* 0x000fe20008000000 */
[----:B------:R-:W-:Y:S01]  /*5cd0*/  UMOV UR11, 0x80000020 ;  /* 0x80000020000b7882 */ /* 0x000fe20000000000 */
[----:B------:R-:W-:Y:S01]  /*5ce0*/  @!P6 FMUL R74, R74, 0.5 ;  /* 0x3f0000004a4ae820 */ /* 0x000fe20000400000 */
[----:B------:R-:W-:Y:S01]  /*5cf0*/  UIADD3 UR8, UR6, 0x140, URZ ;  /* 0x0000014006087890 */ /* 0x000fe2000fffe03f */
[----:B------:R-:W-:Y:S01]  /*5d00*/  FADD R54, R53, R54 ;  /* 0x0000003635367221 */ /* 0x000fe20000000000 */
[----:B--2---:R-:W-:Y:S01]  /*5d10*/  @!P3 FMUL R68, R68, R68 ;  /* 0x000000444444b220 */ /* 0x004fe20000400000 */
[----:B------:R-:W2:Y:S01]  /*5d20*/  MUFU.EX2 R70, R74 ;  /* 0x0000004a00467308 */ /* 0x000ea20000000800 */
[----:B------:R-:W-:Y:S01]  /*5d30*/  FSETP.GEU.AND P3, PT, R78, -126, PT ;  /* 0xc2fc00004e00780b */ /* 0x000fe20003f6e000 */
[----:B------:R-:W-:-:S03]  /*5d40*/  FADD R55, R54, R55 ;  /* 0x0000003736377221 */ /* 0x000fc60000000000 */
[----:B------:R-:W-:Y:S01]  /*5d50*/  @!P5 FMUL R65, R65, 0.5 ;  /* 0x3f0000004141d820 */ /* 0x000fe20000400000 */
[----:B-1----:R-:W-:Y:S01]  /*5d60*/  @!P4 FMUL R64, R64, R64 ;  /* 0x000000404040c220 */ /* 0x002fe20000400000 */
[----:B------:R-:W-:-:S04]  /*5d70*/  FSETP.GEU.AND P4, PT, R69, -126, PT ;  /* 0xc2fc00004500780b */ /* 0x000fc80003f8e000 */
[----:B------:R-:W1:Y:S03]  /*5d80*/  MUFU.EX2 R65, R65 ;  /* 0x0000004100417308 */ /* 0x000e660000000800 */
[----:B------:R-:W-:Y:S01]  /*5d90*/  @!P3 FMUL R78, R78, 0.5 ;  /* 0x3f0000004e4eb820 */ /* 0x000fe20000400000 */
[----:B--2---:R-:W-:-:S05]  /*5da0*/  @!P6 FMUL R70, R70, R70 ;  /* 0x000000464646e220 */ /* 0x004fca0000400000 */
[----:B------:R-:W-:-:S06]  /*5db0*/  @!P4 FMUL R69, R69, 0.5 ;  /* 0x3f0000004545c820 */ /* 0x000fcc0000400000 */
[----:B------:R-:W2:Y:S01]  /*5dc0*/  MUFU.EX2 R69, R69 ;  /* 0x0000004500457308 */ /* 0x000ea20000000800 */
[----:B-1----:R-:W-:Y:S01]  /*5dd0*/  @!P5 FMUL R65, R65, R65 ;  /* 0x000000414141d220 */ /* 0x002fe20000400000 */
[----:B------:R-:W-:-:S13]  /*5de0*/  FSETP.GEU.AND P5, PT, R75, -126, PT ;  /* 0xc2fc00004b00780b */ /* 0x000fda0003fae000 */
[----:B------:R-:W-:Y:S01]  /*5df0*/  @!P5 FMUL R75, R75, 0.5 ;  /* 0x3f0000004b4bd820 */ /* 0x000fe20000400000 */
[----:B------:R-:W-:Y:S02]  /*5e00*/  WARPGROUP.DEPBAR.LE gsb0, 0x0 ;  /* 0x00008000000079c5 */ /* 0x000fe40000010000 */
[----:B------:R-:W-:Y:S01]  /*5e10*/  F2FP.BF16.F32.PACK_AB R25, R59, R58 ;  /* 0x0000003a3b19723e */ /* 0x000fe200000010ff */
[----:B--2---:R-:W-:Y:S01]  /*5e20*/  @!P4 FMUL R69, R69, R69 ;  /* 0x000000454545c220 */ /* 0x004fe20000400000 */
[----:B------:R-:W-:Y:S01]  /*5e30*/  F2FP.BF16.F32.PACK_AB R27, R57, R56 ;  /* 0x00000038391b723e */ /* 0x000fe200000010ff */
[----:B------:R-:W1:Y:S01]  /*5e40*/  MUFU.EX2 R75, R75 ;  /* 0x0000004b004b7308 */ /* 0x000e620000000800 */
[----:B------:R-:W-:Y:S01]  /*5e50*/  F2FP.BF16.F32.PACK_AB R24, R61, R60 ;  /* 0x0000003c3d18723e */ /* 0x000fe200000010ff */
[----:B------:R-:W-:Y:S01]  /*5e60*/  FADD R58, R49, R58 ;  /* 0x0000003a313a7221 */ /* 0x000fe20000000000 */
[----:B------:R-:W-:Y:S01]  /*5e70*/  F2FP.BF16.F32.PACK_AB R26, R67, R62 ;  /* 0x0000003e431a723e */ /* 0x000fe200000010ff */
[----:B------:R-:W-:Y:S01]  /*5e80*/  FADD R60, R55, R60 ;  /* 0x0000003c373c7221 */ /* 0x000fe20000000000 */
[----:B------:R-:W-:Y:S01]  /*5e90*/  FSETP.GEU.AND P4, PT, R79, -126, PT ;  /* 0xc2fc00004f00780b */ /* 0x000fe20003f8e000 */
[----:B------:R-:W-:Y:S01]  /*5ea0*/  FADD R59, R58, R59 ;  /* 0x0000003b3a3b7221 */ /* 0x000fe20000000000 */
[----:B------:R-:W-:Y:S01]  /*5eb0*/  WARPGROUP.ARRIVE ;  /* 0x00000000000079c5 */ /* 0x000fe20000000000 */
[----:B------:R-:W-:-:S02]  /*5ec0*/  FADD R61, R60, R61 ;  /* 0x0000003d3c3d7221 */ /* 0x000fc40000000000 */
[----:B------:R-:W-:Y:S02]  /*5ed0*/  FADD R56, R59, R56 ;  /* 0x000000383b387221 */ /* 0x000fe40000000000 */
[----:B------:R-:W-:Y:S01]  /*5ee0*/  FADD R62, R61, R62 ;  /* 0x0000003e3d3e7221 */ /* 0x000fe20000000000 */
[----:B------:R-:W-:Y:S01]  /*5ef0*/  HGMMA.64x32x16.F32.BF16 R88, R24, gdesc[UR8].tnspB, R88, gsb0 ;  /* 0x4060000818587df0 */ /* 0x000fe20008001858 */
[----:B------:R-:W-:Y:S01]  /*5f00*/  UMOV UR10, UR8 ;  /* 0x00000008000a7c82 */ /* 0x000fe20008000000 */
[----:B------:R-:W-:Y:S01]  /*5f10*/  UMOV UR11, 0x80000020 ;  /* 0x80000020000b7882 */ /* 0x000fe20000000000 */
[----:B------:R-:W-:Y:S01]  /*5f20*/  UIADD3 UR8, UR6, 0x180, URZ ;  /* 0x0000018006087890 */ /* 0x000fe2000fffe03f */
[----:B-1----:R-:W-:Y:S01]  /*5f30*/  @!P5 FMUL R75, R75, R75 ;  /* 0x0000004b4b4bd220 */ /* 0x002fe20000400000 */
[----:B------:R-:W-:Y:S01]  /*5f40*/  @!P4 FMUL R79, R79, 0.5 ;  /* 0x3f0000004f4fc820 */ /* 0x000fe20000400000 */
[----:B------:R-:W-:Y:S01]  /*5f50*/  FSETP.GEU.AND P5, PT, R21, -126, PT ;  /* 0xc2fc00001500780b */ /* 0x000fe20003fae000 */
[----:B------:R-:W-:Y:S01]  /*5f60*/  UIADD3 UR6, UR6, 0x1c0, URZ ;  /* 0x000001c006067890 */ /* 0x000fe2000fffe03f */
[----:B------:R-:W-:Y:S01]  /*5f70*/  FADD R57, R56, R57 ;  /* 0x0000003938397221 */ /* 0x000fe20000000000 */
[----:B------:R-:W1:Y:S01]  /*5f80*/  MUFU.EX2 R13, R79 ;  /* 0x0000004f000d7308 */ /* 0x000e620000000800 */
[----:B------:R-:W-:-:S09]  /*5f90*/  FADD R67, R62, R67 ;  /* 0x000000433e437221 */ /* 0x000fd20000000000 */
[----:B------:R-:W-:-:S06]  /*5fa0*/  @!P5 FMUL R21, R21, 0.5 ;  /* 0x3f0000001515d820 */ /* 0x000fcc0000400000 */
[----:B------:R-:W2:Y:S01]  /*5fb0*/  MUFU.EX2 R21, R21 ;  /* 0x0000001500157308 */ /* 0x000ea20000000800 */
[----:B-1----:R-:W-:Y:S01]  /*5fc0*/  @!P4 FMUL R13, R13, R13 ;  /* 0x0000000d0d0dc220 */ /* 0x002fe20000400000 */
[----:B------:R-:W-:-:S13]  /*5fd0*/  FSETP.GEU.AND P4, PT, R23, -126, PT ;  /* 0xc2fc00001700780b */ /* 0x000fda0003f8e000 */
[----:B------:R-:W-:Y:S01]  /*5fe0*/  @!P4 FMUL R23, R23, 0.5 ;  /* 0x3f0000001717c820 */ /* 0x000fe20000400000 */
[----:B--2---:R-:W-:Y:S01]  /*5ff0*/  @!P5 FMUL R21, R21, R21 ;  /* 0x000000151515d220 */ /* 0x004fe20000400000 */
[----:B------:R-:W-:-:S04]  /*6000*/  FSETP.GEU.AND P5, PT, R83, -126, PT ;  /* 0xc2fc00005300780b */ /* 0x000fc80003fae000 */
[----:B------:R-:W1:Y:S01]  /*6010*/  MUFU.EX2 R23, R23 ;  /* 0x0000001700177308 */ /* 0x000e620000000800 */
[----:B------:R-:W-:Y:S02]  /*6020*/  WARPGROUP.DEPBAR.LE gsb0, 0x0 ;  /* 0x00008000000079c5 */ /* 0x000fe40000010000 */
[----:B------:R-:W-:Y:S01]  /*6030*/  FFMA R24, R72, UR24, -R20 ;  /* 0x0000001848187c23 */ /* 0x000fe20008000814 */
[----:B------:R-:W-:-:S04]  /*6040*/  F2FP.BF16.F32.PACK_AB R25, R71, R66 ;  /* 0x000000424719723e */ /* 0x000fc800000010ff */
[----:B------:R-:W2:Y:S01]  /*6050*/  MUFU.EX2 R72, R78 ;  /* 0x0000004e00487308 */ /* 0x000ea20000000800 */
[----:B------:R-:W-:Y:S01]  /*6060*/  F2FP.BF16.F32.PACK_AB R27, R64, R63 ;  /* 0x0000003f401b723e */ /* 0x000fe200000010ff */
[----:B------:R-:W-:Y:S01]  /*6070*/  @!P5 FMUL R83, R83, 0.5 ;  /* 0x3f0000005353d820 */ /* 0x000fe20000400000 */
[----:B------:R-:W-:Y:S01]  /*6080*/  FSETP.GEU.AND P6, PT, R24, -126, PT ;  /* 0xc2fc00001800780b */ /* 0x000fe20003fce000 */
[----:B------:R-:W-:Y:S01]  /*6090*/  FFMA R20, R84, UR24, -R20 ;  /* 0x0000001854147c23 */ /* 0x000fe20008000814 */
[----:B------:R-:W-:Y:S01]  /*60a0*/  F2FP.BF16.F32.PACK_AB R26, R69, R68 ;  /* 0x00000044451a723e */ /* 0x000fe200000010ff */
[----:B------:R-:W-:Y:S02]  /*60b0*/  FADD R66, R57, R66 ;  /* 0x0000004239427221 */ /* 0x000fe40000000000 */
[----:B------:R-:W3:Y:S01]  /*60c0*/  MUFU.EX2 R19, R83 ;  /* 0x0000005300137308 */ /* 0x000ee20000000800 */
[----:B-1----:R-:W-:Y:S01]  /*60d0*/  @!P4 FMUL R23, R23, R23 ;  /* 0x000000171717c220 */ /* 0x002fe20000400000 */
[----:B------:R-:W-:Y:S01]  /*60e0*/  FSETP.GEU.AND P4, PT, R29, -126, PT ;  /* 0xc2fc00001d00780b */ /* 0x000fe20003f8e000 */
[----:B------:R-:W-:-:S04]  /*60f0*/  FADD R66, R66, R71 ;  /* 0x0000004742427221 */ /* 0x000fc80000000000 */
[----:B------:R-:W-:Y:S01]  /*6100*/  FADD R63, R66, R63 ;  /* 0x0000003f423f7221 */ /* 0x000fe20000000000 */
[----:B------:R-:W-:Y:S01]  /*6110*/  @!P6 FMUL R24, R24, 0.5 ;  /* 0x3f0000001818e820 */ /* 0x000fe20000400000 */
[----:B--2---:R-:W-:Y:S01]  /*6120*/  @!P3 FMUL R72, R72, R72 ;  /* 0x000000484848b220 */ /* 0x004fe20000400000 */
[----:B------:R-:W-:Y:S01]  /*6130*/  FSETP.GEU.AND P3, PT, R22, -126, PT ;  /* 0xc2fc00001600780b */ /* 0x000fe20003f6e000 */
[----:B------:R-:W-:Y:S01]  /*6140*/  FADD R63, R63, R64 ;  /* 0x000000403f3f7221 */ /* 0x000fe20000000000 */
[----:B------:R1:W2:Y:S03]  /*6150*/  MUFU.EX2 R12, R24 ;  /* 0x00000018000c7308 */ /* 0x0002a60000000800 */
[----:B------:R-:W-:Y:S01]  /*6160*/  @!P4 FMUL R29, R29, 0.5 ;  /* 0x3f0000001d1dc820 */ /* 0x000fe20000400000 */
[----:B---3--:R-:W-:Y:S01]  /*6170*/  @!P5 FMUL R19, R19, R19 ;  /* 0x000000131313d220 */ /* 0x008fe20000400000 */
[----:B------:R-:W-:-:S02]  /*6180*/  FSETP.GEU.AND P5, PT, R81, -126, PT ;  /* 0xc2fc00005100780b */ /* 0x000fc40003fae000 */
[----:B-1----:R-:W-:Y:S02]  /*6190*/  F2FP.BF16.F32.PACK_AB R24, R65, R108 ;  /* 0x0000006c4118723e */ /* 0x002fe400000010ff */
[----:B------:R-:W1:Y:S02]  /*61a0*/  MUFU.EX2 R29, R29 ;  /* 0x0000001d001d7308 */ /* 0x000e640000000800 */
[----:B------:R-:W-:Y:S01]  /*61b0*/  @!P3 FMUL R22, R22, 0.5 ;  /* 0x3f0000001616b820 */ /* 0x000fe20000400000 */
[----:B------:R-:W-:Y:S01]  /*61c0*/  FADD R108, R67, R108 ;  /* 0x0000006c436c7221 */ /* 0x000fe20000000000 */
[----:B------:R-:W-:-:S03]  /*61d0*/  WARPGROUP.ARRIVE ;  /* 0x00000000000079c5 */ /* 0x000fc60000000000 */
[----:B------:R-:W-:Y:S01]  /*61e0*/  FADD R65, R108, R65 ;  /* 0x000000416c417221 */ /* 0x000fe20000000000 */
[----:B--2---:R-:W-:Y:S01]  /*61f0*/  @!P6 FMUL R12, R12, R12 ;  /* 0x0000000c0c0ce220 */ /* 0x004fe20000400000 */
[----:B------:R-:W2:Y:S01]  /*6200*/  MUFU.EX2 R22, R22 ;  /* 0x0000001600167308 */ /* 0x000ea20000000800 */
[----:B------:R-:W-:Y:S01]  /*6210*/  HGMMA.64x32x16.F32.BF16 R88, R24, gdesc[UR8].tnspB, R88, gsb0 ;  /* 0x4060000818587df0 */ /* 0x000fe20008001858 */
[----:B------:R-:W-:Y:S01]  /*6220*/  FSETP.GEU.AND P6, PT, R82, -126, PT ;  /* 0xc2fc00005200780b */ /* 0x000fe20003fce000 */
[----:B------:R-:W-:Y:S01]  /*6230*/  UMOV UR10, UR8 ;  /* 0x00000008000a7c82 */ /* 0x000fe20008000000 */
[----:B------:R-:W-:Y:S01]  /*6240*/  UMOV UR11, 0x80000020 ;  /* 0x80000020000b7882 */ /* 0x000fe20000000000 */
[----:B------:R-:W-:Y:S01]  /*6250*/  @!P5 FMUL R81, R81, 0.5 ;  /* 0x3f0000005151d820 */ /* 0x000fe20000400000 */
[----:B------:R-:W-:Y:S01]  /*6260*/  FADD R68, R65, R68 ;  /* 0x0000004441447221 */ /* 0x000fe20000000000 */
[----:B-1----:R-:W-:Y:S01]  /*6270*/  @!P4 FMUL R29, R29, R29 ;  /* 0x0000001d1d1dc220 */ /* 0x002fe20000400000 */
[----:B------:R-:W-:-:S03]  /*6280*/  FSETP.GEU.AND P4, PT, R20, -126, PT ;  /* 0xc2fc00001400780b */ /* 0x000fc60003f8e000 */
[----:B------:R-:W1:Y:S01]  /*6290*/  MUFU.EX2 R81, R81 ;  /* 0x0000005100517308 */ /* 0x000e620000000800 */
[----:B------:R-:W-:-:S03]  /*62a0*/  FADD R69, R68, R69 ;  /* 0x0000004544457221 */ /* 0x000fc60000000000 */
[----:B------:R-:W-:Y:S01]  /*62b0*/  @!P6 FMUL R82, R82, 0.5 ;  /* 0x3f0000005252e820 */ /* 0x000fe20000400000 */
[----:B--2---:R-:W-:Y:S01]  /*62c0*/  @!P3 FMUL R22, R22, R22 ;  /* 0x000000161616b220 */ /* 0x004fe20000400000 */
[----:B------:R-:W-:Y:S02]  /*62d0*/  FSETP.GEU.AND P3, PT, R30, -126, PT ;  /* 0xc2fc00001e00780b */ /* 0x000fe40003f6e000 */
[----:B------:R-:W2:Y:S02]  /*62e0*/  MUFU.EX2 R28, R82 ;  /* 0x00000052001c7308 */ /* 0x000ea40000000800 */
[----:B------:R-:W-:-:S06]  /*62f0*/  @!P4 FMUL R20, R20, 0.5 ;  /* 0x3f0000001414c820 */ /* 0x000fcc0000400000 */
[----:B------:R-:W3:Y:S01]  /*6300*/  MUFU.EX2 R33, R20 ;  /* 0x0000001400217308 */ /* 0x000ee20000000800 */
[----:B-1----:R-:W-:Y:S02]  /*6310*/  @!P5 FMUL R81, R81, R81 ;  /* 0x000000515151d220 */ /* 0x002fe40000400000 */
[----:B------:R-:W-:Y:S01]  /*6320*/  @!P3 FMUL R30, R30, 0.5 ;  /* 0x3f0000001e1eb820 */ /* 0x000fe20000400000 */
[----:B--2---:R-:W-:-:S05]  /*6330*/  @!P6 FMUL R28, R28, R28 ;  /* 0x0000001c1c1ce220 */ /* 0x004fca0000400000 */
[----:B------:R-:W1:Y:S01]  /*6340*/  MUFU.EX2 R30, R30 ;  /* 0x0000001e001e7308 */ /* 0x000e620000000800 */
[----:B------:R-:W-:Y:S01]  /*6350*/  FSETP.GEU.AND P6, PT, R80, -126, PT ;  /* 0xc2fc00005000780b */ /* 0x000fe20003fce000 */
[----:B---3--:R-:W-:Y:S01]  /*6360*/  @!P4 FMUL R33, R33, R33 ;  /* 0x000000212121c220 */ /* 0x008fe20000400000 */
[----:B------:R-:W-:-:S04]  /*6370*/  ISETP.NE.AND P4, PT, R15, 0x4, PT ;  /* 0x000000040f00780c */ /* 0x000fc80003f85270 */
[----:B------:R-:W-:Y:S01]  /*6380*/  SEL R20, RZ, 0x1, P4 ;  /* 0x00000001ff147807 */ /* 0x000fe20002000000 */
[----:B------:R-:W-:Y:S02]  /*6390*/  WARPGROUP.DEPBAR.LE gsb0, 0x0 ;  /* 0x00008000000079c5 */ /* 0x000fe40000010000 */
[----:B------:R-:W-:Y:S01]  /*63a0*/  F2FP.BF16.F32.PACK_AB R25, R75, R70 ;  /* 0x000000464b19723e */ /* 0x000fe200000010ff */
[----:B-1----:R-:W-:Y:S01]  /*63b0*/  @!P3 FMUL R30, R30, R30 ;  /* 0x0000001e1e1eb220 */ /* 0x002fe20000400000 */
[----:B------:R-:W-:Y:S02]  /*63c0*/  F2FP.BF16.F32.PACK_AB R27, R13, R72 ;  /* 0x000000480d1b723e */ /* 0x000fe400000010ff */
[----:B------:R-:W-:Y:S01]  /*63d0*/  @!P6 FMUL R80, R80, 0.5 ;  /* 0x3f0000005050e820 */ /* 0x000fe20000400000 */
[----:B------:R-:W-:Y:S01]  /*63e0*/  F2FP.BF16.F32.PACK_AB R24, R21, R12 ;  /* 0x0000000c1518723e */ /* 0x000fe200000010ff */
[----:B------:R-:W-:Y:S01]  /*63f0*/  FADD R70, R63, R70 ;  /* 0x000000463f467221 */ /* 0x000fe20000000000 */
[----:B------:R-:W-:Y:S01]  /*6400*/  F2FP.BF16.F32.PACK_AB R26, R23, R22 ;  /* 0x00000016171a723e */ /* 0x000fe200000010ff */
[----:B------:R-:W1:Y:S01]  /*6410*/  MUFU.EX2 R31, R80 ;  /* 0x00000050001f7308 */ /* 0x000e620000000800 */
[----:B------:R-:W-:Y:S01]  /*6420*/  FSETP.GEU.AND P3, PT, R85, -126, PT ;  /* 0xc2fc00005500780b */ /* 0x000fe20003f6e000 */
[----:B------:R-:W-:Y:S01]  /*6430*/  FADD R12, R69, R12 ;  /* 0x0000000c450c7221 */ /* 0x000fe20000000000 */
[----:B------:R-:W-:Y:S01]  /*6440*/  WARPGROUP.ARRIVE ;  /* 0x00000000000079c5 */ /* 0x000fe20000000000 */
[----:B------:R-:W-:Y:S01]  /*6450*/  FADD R75, R70, R75 ;  /* 0x0000004b464b7221 */ /* 0x000fe20000000000 */
[----:B------:R-:W-:Y:S01]  /*6460*/  LOP3.LUT R3, R3, R20, RZ, 0x3c, !PT ;  /* 0x0000001403037212 */ /* 0x000fe200078e3cff */
[----:B------:R-:W-:Y:S01]  /*6470*/  FADD R21, R12, R21 ;  /* 0x000000150c157221 */ /* 0x000fe20000000000 */
[----:B------:R-:W-:Y:S01]  /*6480*/  SEL R15, R15, RZ, P4 ;  /* 0x000000ff0f0f7207 */ /* 0x000fe20002000000 */
[----:B------:R-:W-:Y:S01]  /*6490*/  FADD R72, R75, R72 ;  /* 0x000000484b487221 */ /* 0x000fe20000000000 */
[----:B------:R-:W-:Y:S01]  /*64a0*/  HGMMA.64x32x16.F32.BF16 R88, R24, gdesc[UR8].tnspB, R88, gsb0 ;  /* 0x4060000818587df0 */ /* 0x000fe20008001858 */
[----:B------:R-:W-:-:S02]  /*64b0*/  FADD R22, R21, R22 ;  /* 0x0000001615167221 */ /* 0x000fc40000000000 */
[----:B------:R-:W-:Y:S02]  /*64c0*/  FADD R13, R72, R13 ;  /* 0x0000000d480d7221 */ /* 0x000fe40000000000 */
[----:B------:R-:W-:Y:S01]  /*64d0*/  @!P3 FMUL R85, R85, 0.5 ;  /* 0x3f0000005555b820 */ /* 0x000fe20000400000 */
[----:B------:R-:W-:Y:S01]  /*64e0*/  FADD R22, R22, R23 ;  /* 0x0000001716167221 */ /* 0x000fe20000000000 */
[----:B-1----:R-:W-:-:S04]  /*64f0*/  @!P6 FMUL R31, R31, R31 ;  /* 0x0000001f1f1fe220 */ /* 0x002fc80000400000 */
[----:B------:R-:W1:Y:S01]  /*6500*/  MUFU.EX2 R85, R85 ;  /* 0x0000005500557308 */ /* 0x000e620000000800 */
[----:B------:R-:W-:-:S04]  /*6510*/  FADD R22, R22, R31 ;  /* 0x0000001f16167221 */ /* 0x000fc80000000000 */
[----:B------:R-:W-:-:S04]  /*6520*/  FADD R22, R22, R81 ;  /* 0x0000005116167221 */ /* 0x000fc80000000000 */
[----:B------:R-:W-:Y:S01]  /*6530*/  FADD R22, R22, R33 ;  /* 0x0000002116167221 */ /* 0x000fe20000000000 */
[----:B-1----:R-:W-:Y:S01]  /*6540*/  @!P3 FMUL R85, R85, R85 ;  /* 0x000000555555b220 */ /* 0x002fe20000400000 */
[----:B------:R-:W-:-:S04]  /*6550*/  ISETP.NE.AND P3, PT, R6, 0x4, PT ;  /* 0x000000040600780c */ /* 0x000fc80003f65270 */
[----:B------:R-:W-:-:S05]  /*6560*/  SEL R6, R6, RZ, P3 ;  /* 0x000000ff06067207 */ /* 0x000fca0001800000 */
[C---:B------:R-:W-:Y:S02]  /*6570*/  IMAD R12, R6.reuse, 0x8, R11 ;  /* 0x00000008060c7824 */ /* 0x040fe400078e020b */
[----:B------:R-:W-:-:S03]  /*6580*/  VIADD R6, R6, 0x1 ;  /* 0x0000000106067836 */ /* 0x000fc60000000000 */
[----:B------:R-:W-:Y:S02]  /*6590*/  PRMT R12, RZ, 0x654, R12 ;  /* 0x00000654ff0c7816 */ /* 0x000fe4000000000c */
[----:B------:R-:W-:-:S04]  /*65a0*/  ISETP.NE.AND P3, PT, R6, 0x4, PT ;  /* 0x000000040600780c */ /* 0x000fc80003f65270 */
[----:B------:R-:W-:Y:S01]  /*65b0*/  SEL R6, R6, RZ, P3 ;  /* 0x000000ff06067207 */ /* 0x000fe20001800000 */
[----:B------:R-:W-:Y:S02]  /*65c0*/  WARPGROUP.DEPBAR.LE gsb0, 0x0 ;  /* 0x00008000000079c5 */ /* 0x000fe40000010000 */
[----:B------:R-:W-:Y:S01]  /*65d0*/  F2FP.BF16.F32.PACK_AB R25, R19, R28 ;  /* 0x0000001c1319723e */ /* 0x000fe200000010ff */
[----:B------:R-:W-:Y:S01]  /*65e0*/  FADD R28, R13, R28 ;  /* 0x0000001c0d1c7221 */ /* 0x000fe20000000000 */
[----:B------:R-:W-:Y:S01]  /*65f0*/  F2FP.BF16.F32.PACK_AB R27, R29, R30 ;  /* 0x0000001e1d1b723e */ /* 0x000fe200000010ff */
[----:B------:R-:W-:Y:S01]  /*6600*/  FADD R13, R22, R85 ;  /* 0x00000055160d7221 */ /* 0x000fe20000000000 */
[----:B------:R-:W-:Y:S01]  /*6610*/  F2FP.BF16.F32.PACK_AB R24, R81, R31 ;  /* 0x0000001f5118723e */ /* 0x000fe200000010ff */
[----:B------:R-:W-:Y:S01]  /*6620*/  FADD R19, R28, R19 ;  /* 0x000000131c137221 */ /* 0x000fe20000000000 */
[----:B------:R-:W-:-:S04]  /*6630*/  F2FP.BF16.F32.PACK_AB R26, R85, R33 ;  /* 0x00000021551a723e */ /* 0x000fc800000010ff */
[----:B------:R-:W-:-:S06]  /*6640*/  WARPGROUP.ARRIVE ;  /* 0x00000000000079c5 */ /* 0x000fcc0000000000 */
[----:B------:R-:W-:Y:S03]  /*6650*/  HGMMA.64x32x16.F32.BF16 R88, R24, gdesc[UR4].tnspB, R88, gsb0 ;  /* 0x4060000418587df0 */ /* 0x000fe60008001858 */
[----:B------:R-:W-:Y:S02]  /*6660*/  WARPGROUP.DEPBAR.LE gsb0, 0x0 ;  /* 0x00008000000079c5 */ /* 0x000fe40000010000 */
[----:B------:R1:W-:Y:S02]  /*6670*/  SYNCS.ARRIVE.TRANS64.RED.A1T0 RZ, [R12+URZ], RZ ;  /* 0x000000ff0cff79a7 */ /* 0x0003e4000810043f */
[----:B-1----:R-:W-:-:S04]  /*6680*/  FADD R12, R19, R30 ;  /* 0x0000001e130c7221 */ /* 0x002fc80000000000 */
[----:B------:R-:W-:Y:S01]  /*6690*/  FADD R12, R12, R29 ;  /* 0x0000001d0c0c7221 */ /* 0x000fe20000000000 */
[----:B------:R-:W-:Y:S06]  /*66a0*/  @P2 BRA `(.L_x_31) ;  /* 0x0000000000982947 */ /* 0x000fec0003800000 */
[----:B------:R-:W-:Y:S01]  /*66b0*/  ISETP.LT.OR P2, PT, R7, 0x1, !P0 ;  /* 0x000000010700780c */ /* 0x000fe20004741670 */
[----:B------:R-:W-:-:S12]  /*66c0*/  BSSY B0, `(.L_x_32) ;  /* 0x0000023000007945 */ /* 0x000fd80003800000 */
[----:B------:R-:W-:Y:S05]  /*66d0*/  @P2 BRA `(.L_x_33) ;  /* 0x0000000000842947 */ /* 0x000fea0003800000 */
[----:B------:R-:W-:Y:S01]  /*66e0*/  IMAD R19, R5, 0x8, R2 ;  /* 0x0000000805137824 */ /* 0x000fe200078e0202 */
[----:B------:R-:W-:Y:S02]  /*66f0*/  SHF.L.U32 R20, R4, 0x1f, RZ ;  /* 0x0000001f04147819 */ /* 0x000fe400000006ff */
[----:B------:R-:W-:Y:S02]  /*6700*/  ISETP.NE.AND P3, PT, R0, RZ, PT ;  /* 0x000000ff0000720c */ /* 0x000fe40003f65270 */
[----:B------:R-:W1:Y:S02]  /*6710*/  SYNCS.PHASECHK.TRANS64.TRYWAIT P2, [R19+URZ+0x9020], R20 ;  /* 0x00902014130075a7 */ /* 0x000e64000804017f */
[----:B-1----:R-:W-:Y:S09]  /*6720*/  @!P2 BRA `(.L_x_34) ;  /* 0x000000480040a947 */ /* 0x002ff20003800000 */
.L_x_81:
[----:B------:R-:W-:Y:S05]  /*6730*/  @P3 BRA `(.L_x_35) ;  /* 0x0000000000143947 */ /* 0x000fea0003800000 */
[----:B------:R-:W-:Y:S02]  /*6740*/  LOP3.LUT P2, RZ, R16, 0x1f, RZ, 0xc0, !PT ;  /* 0x0000001f10ff7812 */ /* 0x000fe4000784c0ff */
[----:B-1----:R-:W-:-:S04]  /*6750*/  MOV R20, 0x2000 ;  /* 0x0000200000147802 */ /* 0x002fc80000000f00 */
[----:B------:R2:W-:Y:S07]  /*6760*/  SYNCS.ARRIVE.TRANS64 RZ, [R19+URZ+0x9000], R20 ;  /* 0x0090001413ff79a7 */ /* 0x0005ee000800003f */
[----:B------:R-:W-:Y:S05]  /*6770*/  @!P2 BRA `(.L_x_35) ;  /* 0x000000000004a947 */ /* 0x000fea0003800000 */
[----:B------:R-:W-:Y:S01]  /*6780*/  BPT.TRAP 0x1 ;  /* 0x000000040000795c */ /* 0x000fe20000300000 */
.L_x_35:
        /* <DEDUP_REMOVED lines=9> */
[----:B------:R-:W-:Y:S01]  /*6820*/  UMOV UR10, URZ ;  /* 0x0000003f000a7c82 */ /* 0x000fe20008000000 */
[----:B------:R-:W-:Y:S01]  /*6830*/  UMOV UR12, UR36 ;  /* 0x00000024000c7c82 */ /* 0x000fe20008000000 */
[----:B------:R-:W-:Y:S01]  /*6840*/  UMOV UR13, UR37 ;  /* 0x00000025000d7c82 */ /* 0x000fe20008000000 */
[----:B------:R-:W-:-:S02]  /*6850*/  ISETP.NE.AND P2, PT, R5, 0x4, PT ;  /* 0x000000040500780c */ /* 0x000fc40003f45270 */
[----:B------:R-:W-:Y:S01]  /*6860*/  USHF.L.U32 UR11, UR11, 0x7, URZ ;  /* 0x000000070b0b7899 */ /* 0x000fe2000800063f */
[----:B------:R-:W-:Y:S01]  /*6870*/  IADD3 R8, R8, 0x1, RZ ;  /* 0x0000000108087810 */ /* 0x000fe20007ffe0ff */
[----:B------:R-:W-:Y:S01]  /*6880*/  UIADD3 UR9, UR9, 0x9000, URZ ;  /* 0x0000900009097890 */ /* 0x000fe2000fffe03f */
[----:B------:R-:W-:Y:S01]  /*6890*/  SEL R19, RZ, 0x1, P2 ;  /* 0x00000001ff137807 */ /* 0x000fe20001000000 */
[----:B------:R-:W-:Y:S01]  /*68a0*/  UIADD3 UR8, UR8, 0x1000, URZ ;  /* 0x0000100008087890 */ /* 0x000fe2000fffe03f */
[----:B------:R-:W-:Y:S02]  /*68b0*/  SEL R5, R5, RZ, P2 ;  /* 0x000000ff05057207 */ /* 0x000fe40001000000 */
[----:B------:R-:W-:-:S06]  /*68c0*/  LOP3.LUT R4, R4, R19, RZ, 0x3c, !PT ;  /* 0x0000001304047212 */ /* 0x000fcc00078e3cff */
[----:B------:R1:W-:Y:S02]  /*68d0*/  UTMALDG.4D [UR8], [UR6], desc[UR18] ;  /* 0x00001208060075b4 */ /* 0x0003e40008019000 */
[----:B-1----:R-:W-:Y:S01]  /*68e0*/  NOP ;  /* 0x0000000000007918 */ /* 0x002fe20000000000 */
.L_x_33:
[----:B------:R-:W-:Y:S05]  /*68f0*/  BSYNC B0 ;  /* 0x0000000000007941 */ /* 0x000fea0003800000 */
.L_x_32:
[----:B------:R-:W-:-:S07]  /*6900*/  VIADD R7, R7, 0xffffffff ;  /* 0xffffffff07077836 */ /* 0x000fce0000000000 */
.L_x_31:
[----:B------:R-:W-:Y:S01]  /*6910*/  VIADD R10, R10, 0x80 ;  /* 0x000000800a0a7836 */ /* 0x000fe20000000000 */
[----:B------:R-:W-:Y:S01]  /*6920*/  MOV R19, R17 ;  /* 0x0000001100137202 */ /* 0x000fe20000000f00 */
[----:B------:R-:W-:Y:S01]  /*6930*/  IMAD.MOV.U32 R21, RZ, RZ, R14 ;  /* 0x000000ffff157224 */ /* 0x000fe200078e000e */
[----:B------:R-:W-:Y:S06]  /*6940*/  @P1 BRA `(.L_x_36) ;  /* 0xffffffd4002c1947 */ /* 0x000fec000383ffff */
.L_x_24:
[----:B------:R-:W-:-:S13]  /*6950*/  ISETP.GE.AND P1, PT, R18, 0x1, PT ;  /* 0x000000011200780c */ /* 0x000fda0003f26270 */
[----:B------:R-:W-:Y:S05]  /*6960*/  @!P1 BRA `(.L_x_37) ;  /* 0x0000003400289947 */ /* 0x000fea0003800000 */
[----:B------:R-:W-:Y:S01]  /*6970*/  IMAD.MOV.U32 R21, RZ, RZ, R17 ;  /* 0x000000ffff157224 */ /* 0x000fe200078e0011 */
[----:B------:R-:W-:Y:S02]  /*6980*/  MOV R20, R14 ;  /* 0x0000000e00147202 */ /* 0x000fe40000000f00 */
[----:B------:R-:W-:-:S07]  /*6990*/  LOP3.LUT R19, R16, 0x1f, RZ, 0xc0, !PT ;  /* 0x0000001f10137812 */ /* 0x000fce00078ec0ff */
.L_x_50:
[----:B------:R-:W-:Y:S01]  /*69a0*/  IMAD R17, R15, 0x8, R2 ;  /* 0x000000080f117824 */ /* 0x000fe200078e0202 */
[----:B------:R-:W-:-:S07]  /*69b0*/  SHF.L.U32 R14, R3, 0x1f, RZ ;  /* 0x0000001f030e7819 */ /* 0x000fce00000006ff */
[----:B------:R-:W-:Y:S05]  /*69c0*/  YIELD ;  /* 0x0000000000007946 */ /* 0x000fea0003800000 */
[----:B------:R-:W1:Y:S02]  /*69d0*/  SYNCS.PHASECHK.TRANS64.TRYWAIT P1, [R17+URZ+0x9000], R14 ;  /* 0x0090000e110075a7 */ /* 0x000e64000802017f */
[----:B-1----:R-:W-:Y:S05]  /*69e0*/  @!P1 BRA `(.L_x_38) ;  /* 0x0000004400a49947 */ /* 0x002fea0003800000 */
.L_x_82:
[----:B------:R-:W-:Y:S05]  /*69f0*/  WARPSYNC.ALL ;  /* 0x0000000000007948 */ /* 0x000fea0003800000 */
[----:B------:R-:W-:Y:S01]  /*6a00*/  IMAD.MOV.U32 R23, RZ, RZ, -0x7fffffe0 ;  /* 0x80000020ff177424 */ /* 0x000fe200078e00ff */
[----:B------:R-:W-:Y:S01]  /*6a10*/  LEA R22, R15, UR20, 0x9 ;  /* 0x000000140f167c11 */ /* 0x000fe2000f8e48ff */
[----:B------:R-:W-:Y:S01]  /*6a20*/  WARPGROUP.ARRIVE ;  /* 0x00000000000079c5 */ /* 0x000fe20000000000 */
[----:B------:R-:W-:Y:S02]  /*6a30*/  ISETP.NE.AND P1, PT, R9, RZ, PT ;  /* 0x000000ff0900720c */ /* 0x000fe40003f25270 */
[----:B------:R-:W-:-:S02]  /*6a40*/  R2UR UR6, R22 ;  /* 0x00000000160672ca */ /* 0x000fc400000e0000 */
[----:B------:R-:W-:Y:S01]  /*6a50*/  R2UR UR7, R23 ;  /* 0x00000000170772ca */ /* 0x000fe200000e0000 */
[----:B------:R-:W-:Y:S01]  /*6a60*/  IMAD.MOV.U32 R23, RZ, RZ, -0x7fffffe0 ;  /* 0x80000020ff177424 */ /* 0x000fe200078e00ff */
[----:B------:R-:W-:-:S04]  /*6a70*/  IADD3 R22, R22, 0x2, RZ ;  /* 0x0000000216167810 */ /* 0x000fc80007ffe0ff */
[----:B------:R-:W-:Y:S02]  /*6a80*/  R2UR UR18, R22 ;  /* 0x00000000161272ca */ /* 0x000fe400000e0000 */
[----:B------:R-:W-:-:S05]  /*6a90*/  R2UR UR19, R23 ;  /* 0x00000000171372ca */ /* 0x000fca00000e0000 */
        /* <DEDUP_REMOVED lines=13> */
.L_x_83:
[----:B------:R-:W-:Y:S05]  /*6b70*/  @P3 BRA `(.L_x_42) ;  /* 0x0000000000143947 */ /* 0x000fea0003800000 */
[----:B------:R-:W-:Y:S02]  /*6b80*/  ISETP.NE.AND P2, PT, R19, RZ, PT ;  /* 0x000000ff1300720c */ /* 0x000fe40003f45270 */
[----:B-1----:R-:W-:-:S04]  /*6b90*/  MOV R17, 0x2000 ;  /* 0x0000200000117802 */ /* 0x002fc80000000f00 */
[----:B------:R2:W-:Y:S07]  /*6ba0*/  SYNCS.ARRIVE.TRANS64 RZ, [R14+URZ+0x9000], R17 ;  /* 0x009000110eff79a7 */ /* 0x0005ee000800003f */
[----:B------:R-:W-:Y:S05]  /*6bb0*/  @!P2 BRA `(.L_x_42) ;  /* 0x000000000004a947 */ /* 0x000fea0003800000 */
[----:B------:R-:W-:Y:S01]  /*6bc0*/  BPT.TRAP 0x1 ;  /* 0x000000040000795c */ /* 0x000fe20000300000 */
.L_x_42:
[----:B-12---:R-:W-:Y:S01]  /*6bd0*/  IMAD R17, R5, 0x2000, R2 ;  /* 0x0000200005117824 */ /* 0x006fe200078e0202 */
        /* <DEDUP_REMOVED lines=8> */
[----:B------:R-:W-:Y:S01]  /*6c60*/  VIADD R5, R5, 0x1 ;  /* 0x0000000105057836 */ /* 0x000fe20000000000 */
[----:B------:R-:W-:Y:S01]  /*6c70*/  UMOV UR10, URZ ;  /* 0x0000003f000a7c82 */ /* 0x000fe20008000000 */
[----:B------:R-:W-:Y:S01]  /*6c80*/  UMOV UR12, UR36 ;  /* 0x00000024000c7c82 */ /* 0x000fe20008000000 */
[----:B------:R-:W-:-:S02]  /*6c90*/  UMOV UR13, UR37 ;  /* 0x00000025000d7c82 */ /* 0x000fc40008000000 */
[----:B------:R-:W-:Y:S01]  /*6ca0*/  USHF.L.U32 UR11, UR11, 0x7, URZ ;  /* 0x000000070b0b7899 */ /* 0x000fe2000800063f */
[C---:B------:R-:W-:Y:S01]  /*6cb0*/  ISETP.NE.AND P2, PT, R5.reuse, 0x4, PT ;  /* 0x000000040500780c */ /* 0x040fe20003f45270 */
[----:B------:R-:W-:Y:S02]  /*6cc0*/  UIADD3 UR9, UR9, 0x9000, URZ ;  /* 0x0000900009097890 */ /* 0x000fe4000fffe03f */
[----:B------:R-:W-:Y:S01]  /*6cd0*/  UIADD3 UR8, UR8, 0x1000, URZ ;  /* 0x0000100008087890 */ /* 0x000fe2000fffe03f */
[----:B------:R-:W-:Y:S02]  /*6ce0*/  SEL R17, RZ, 0x1, P2 ;  /* 0x00000001ff117807 */ /* 0x000fe40001000000 */
[----:B------:R-:W-:Y:S02]  /*6cf0*/  SEL R5, R5, RZ, P2 ;  /* 0x000000ff05057207 */ /* 0x000fe40001000000 */
[----:B------:R-:W-:-:S04]  /*6d00*/  LOP3.LUT R4, R4, R17, RZ, 0x3c, !PT ;  /* 0x0000001104047212 */ /* 0x000fc800078e3cff */
[----:B------:R2:W-:Y:S02]  /*6d10*/  UTMALDG.4D [UR8], [UR6], desc[UR18] ;  /* 0x00001208060075b4 */ /* 0x0005e40008019000 */
[----:B--2---:R-:W-:Y:S01]  /*6d20*/  NOP ;  /* 0x0000000000007918 */ /* 0x004fe20000000000 */
.L_x_40:
[----:B------:R-:W-:-:S07]  /*6d30*/  IADD3 R7, R7, -0x1, RZ ;  /* 0xffffffff07077810 */ /* 0x000fce0007ffe0ff */
.L_x_39:
[----:B------:R-:W-:Y:S01]  /*6d40*/  VIADD R15, R15, 0x1 ;  /* 0x000000010f0f7836 */ /* 0x000fe20000000000 */
[----:B------:R-:W-:Y:S05]  /*6d50*/  WARPSYNC.ALL ;  /* 0x0000000000007948 */ /* 0x000fea0003800000 */
[----:B------:R-:W-:-:S04]  /*6d60*/  ISETP.NE.AND P2, PT, R15, 0x4, PT ;  /* 0x000000040f00780c */ /* 0x000fc80003f45270 */
[----:B-1----:R-:W-:Y:S02]  /*6d70*/  SEL R14, RZ, 0x1, P2 ;  /* 0x00000001ff0e7807 */ /* 0x002fe40001000000 */
[----:B------:R-:W-:Y:S02]  /*6d80*/  SEL R15, R15, RZ, P2 ;  /* 0x000000ff0f0f7207 */ /* 0x000fe40001000000 */
[----:B------:R-:W-:Y:S01]  /*6d90*/  LOP3.LUT R3, R3, R14, RZ, 0x3c, !PT ;  /* 0x0000000e03037212 */ /* 0x000fe200078e3cff */
[C---:B------:R-:W-:Y:S01]  /*6da0*/  VIADD R14, R10.reuse, 0x1 ;  /* 0x000000010a0e7836 */ /* 0x040fe20000000000 */
[C---:B------:R-:W-:Y:S01]  /*6db0*/  IADD3 R17, R10.reuse, 0x8, RZ ;  /* 0x000000080a117810 */ /* 0x040fe20007ffe0ff */
[C---:B------:R-:W-:Y:S01]  /*6dc0*/  VIADD R22, R10.reuse, 0x9 ;  /* 0x000000090a167836 */ /* 0x040fe20000000000 */
[----:B------:R-:W-:Y:S01]  /*6dd0*/  ISETP.GE.AND P2, PT, R10, UR21, PT ;  /* 0x000000150a007c0c */ /* 0x000fe2000bf46270 */
[----:B------:R-:W-:Y:S01]  /*6de0*/  IMAD R110, R15, 0x8, R2 ;  /* 0x000000080f6e7824 */ /* 0x000fe200078e0202 */
[----:B------:R-:W-:Y:S01]  /*6df0*/  ISETP.GE.AND P4, PT, R14, UR21, PT ;  /* 0x000000150e007c0c */ /* 0x000fe2000bf86270 */
[C---:B------:R-:W-:Y:S01]  /*6e00*/  VIADD R14, R10.reuse, 0x10 ;  /* 0x000000100a0e7836 */ /* 0x040fe20000000000 */
[----:B------:R-:W-:Y:S01]  /*6e10*/  ISETP.GE.AND P3, PT, R17, UR21, PT ;  /* 0x0000001511007c0c */ /* 0x000fe2000bf66270 */
[----:B------:R-:W-:Y:S01]  /*6e20*/  VIADD R17, R10, 0x18 ;  /* 0x000000180a117836 */ /* 0x000fe20000000000 */
[----:B------:R-:W-:Y:S01]  /*6e30*/  FSEL R24, R24, -INF , !P2 ;  /* 0xff80000018187808 */ /* 0x000fe20005000000 */
[----:B------:R-:W-:Y:S01]  /*6e40*/  BSSY B0, `(.L_x_43) ;  /* 0x00000da000007945 */ /* 0x000fe20003800000 */
[----:B------:R-:W-:-:S02]  /*6e50*/  ISETP.GE.AND P5, PT, R14, UR21, PT ;  /* 0x000000150e007c0c */ /* 0x000fc4000bfa6270 */
[----:B------:R-:W-:Y:S02]  /*6e60*/  IADD3 R14, R10, 0x11, RZ ;  /* 0x000000110a0e7810 */ /* 0x000fe40007ffe0ff */
[----:B------:R-:W-:Y:S01]  /*6e70*/  FSEL R23, R26, -INF , !P2 ;  /* 0xff8000001a177808 */ /* 0x000fe20005000000 */
[----:B------:R-:W-:Y:S01]  /*6e80*/  VIADD R26, R10, 0x49 ;  /* 0x000000490a1a7836 */ /* 0x000fe20000000000 */
[----:B------:R-:W-:Y:S01]  /*6e90*/  ISETP.GE.AND P2, PT, R14, UR21, PT ;  /* 0x000000150e007c0c */ /* 0x000fe2000bf46270 */
[----:B------:R-:W-:Y:S01]  /*6ea0*/  VIADD R14, R10, 0x19 ;  /* 0x000000190a0e7836 */ /* 0x000fe20000000000 */
[----:B------:R-:W-:Y:S02]  /*6eb0*/  FSEL R25, R25, -INF , !P4 ;  /* 0xff80000019197808 */ /* 0x000fe40006000000 */
[----:B------:R-:W-:Y:S02]  /*6ec0*/  FSEL R27, R27, -INF , !P4 ;  /* 0xff8000001b1b7808 */ /* 0x000fe40006000000 */
[----:B------:R-:W-:-:S02]  /*6ed0*/  ISETP.GE.AND P6, PT, R22, UR21, PT ;  /* 0x0000001516007c0c */ /* 0x000fc4000bfc6270 */
[----:B------:R-:W-:Y:S02]  /*6ee0*/  ISETP.GE.AND P4, PT, R17, UR21, PT ;  /* 0x0000001511007c0c */ /* 0x000fe4000bf86270 */
[----:B------:R-:W-:Y:S02]  /*6ef0*/  IADD3 R17, R10, 0x20, RZ ;  /* 0x000000200a117810 */ /* 0x000fe40007ffe0ff */
[----:B------:R-:W-:Y:S02]  /*6f00*/  FSEL R28, R28, -INF , !P3 ;  /* 0xff8000001c1c7808 */ /* 0x000fe40005800000 */
[----:B------:R-:W-:Y:S02]  /*6f10*/  FSEL R30, R30, -INF , !P3 ;  /* 0xff8000001e1e7808 */ /* 0x000fe40005800000 */
[----:B------:R-:W-:Y:S01]  /*6f20*/  ISETP.GE.AND P3, PT, R14, UR21, PT ;  /* 0x000000150e007c0c */ /* 0x000fe2000bf66270 */
[----:B------:R-:W-:Y:S01]  /*6f30*/  VIADD R14, R10, 0x21 ;  /* 0x000000210a0e7836 */ /* 0x000fe20000000000 */
[----:B------:R-:W-:-:S02]  /*6f40*/  FSEL R29, R29, -INF , !P6 ;  /* 0xff8000001d1d7808 */ /* 0x000fc40007000000 */
[----:B------:R-:W-:Y:S02]  /*6f50*/  FSEL R31, R31, -INF , !P6 ;  /* 0xff8000001f1f7808 */ /* 0x000fe40007000000 */
[----:B------:R-:W-:Y:S01]  /*6f60*/  ISETP.GE.AND P6, PT, R17, UR21, PT ;  /* 0x0000001511007c0c */ /* 0x000fe2000bfc6270 */
[----:B------:R-:W-:Y:S01]  /*6f70*/  VIADD R17, R10, 0x28 ;  /* 0x000000280a117836 */ /* 0x000fe20000000000 */
[----:B------:R-:W-:Y:S02]  /*6f80*/  FSEL R32, R32, -INF , !P5 ;  /* 0xff80000020207808 */ /* 0x000fe40006800000 */
[----:B------:R-:W-:Y:S02]  /*6f90*/  FSEL R34, R34, -INF , !P5 ;  /* 0xff80000022227808 */ /* 0x000fe40006800000 */
[----:B------:R-:W-:Y:S02]  /*6fa0*/  ISETP.GE.AND P5, PT, R14, UR21, PT ;  /* 0x000000150e007c0c */ /* 0x000fe4000bfa6270 */
[----:B------:R-:W-:-:S02]  /*6fb0*/  IADD3 R14, R10, 0x29, RZ ;  /* 0x000000290a0e7810 */ /* 0x000fc40007ffe0ff */
[----:B------:R-:W-:Y:S02]  /*6fc0*/  FSEL R33, R33, -INF , !P2 ;  /* 0xff80000021217808 */ /* 0x000fe40005000000 */
[----:B------:R-:W-:Y:S02]  /*6fd0*/  FSEL R35, R35, -INF , !P2 ;  /* 0xff80000023237808 */ /* 0x000fe40005000000 */
[----:B------:R-:W-:Y:S01]  /*6fe0*/  ISETP.GE.AND P2, PT, R17, UR21, PT ;  /* 0x0000001511007c0c */ /* 0x000fe2000bf46270 */
[----:B------:R-:W-:Y:S01]  /*6ff0*/  VIADD R17, R10, 0x30 ;  /* 0x000000300a117836 */ /* 0x000fe20000000000 */
[----:B------:R-:W-:Y:S02]  /*7000*/  FSEL R36, R36, -INF , !P4 ;  /* 0xff80000024247808 */ /* 0x000fe40006000000 */
[----:B------:R-:W-:Y:S02]  /*7010*/  FSEL R38, R38, -INF , !P4 ;  /* 0xff80000026267808 */ /* 0x000fe40006000000 */
[----:B------:R-:W-:Y:S01]  /*7020*/  ISETP.GE.AND P4, PT, R14, UR21, PT ;  /* 0x000000150e007c0c */ /* 0x000fe2000bf86270 */
[----:B------:R-:W-:Y:S01]  /*7030*/  VIADD R14, R10, 0x31 ;  /* 0x000000310a0e7836 */ /* 0x000fe20000000000 */
[----:B------:R-:W-:-:S02]  /*7040*/  FSEL R37, R37, -INF , !P3 ;  /* 0xff80000025257808 */ /* 0x000fc40005800000 */
[----:B------:R-:W-:Y:S02]  /*7050*/  FSEL R39, R39, -INF , !P3 ;  /* 0xff80000027277808 */ /* 0x000fe40005800000 */
        /* <DEDUP_REMOVED lines=20> */
[----:B------:R-:W-:-:S02]  /*71a0*/  ISETP.GE.AND P3, PT, R14, UR21, PT ;  /* 0x000000150e007c0c */ /* 0x000fc4000bf66270 */
[----:B------:R-:W-:Y:S02]  /*71b0*/  FMNMX R14, R24, R21, !PT ;  /* 0x00000015180e7209 */ /* 0x000fe40007800000 */
[----:B------:R-:W-:Y:S02]  /*71c0*/  FMNMX R22, R23, R20, !PT ;  /* 0x0000001417167209 */ /* 0x000fe40007800000 */
[----:B------:R-:W-:Y:S02]  /*71d0*/  FSEL R49, R49, -INF , !P6 ;  /* 0xff80000031317808 */ /* 0x000fe40007000000 */
[----:B------:R-:W-:Y:S02]  /*71e0*/  FSEL R51, R51, -INF , !P6 ;  /* 0xff80000033337808 */ /* 0x000fe40007000000 */
[----:B------:R-:W-:Y:S02]  /*71f0*/  ISETP.GE.AND P6, PT, R17, UR21, PT ;  /* 0x0000001511007c0c */ /* 0x000fe4000bfc6270 */
        /* <DEDUP_REMOVED lines=22> */
[----:B------:R-:W-:Y:S02]  /*7360*/  FSEL R52, R52, -INF , !P5 ;  /* 0xff80000034347808 */ /* 0x000fe40006800000 */
[----:B------:R-:W-:Y:S02]  /*7370*/  FSEL R54, R54, -INF , !P5 ;  /* 0xff80000036367808 */ /* 0x000fe40006800000 */
[----:B------:R-:W-:-:S02]  /*7380*/  ISETP.GE.AND P5, PT, R26, UR21, PT ;  /* 0x000000151a007c0c */ /* 0x000fc4000bfa6270 */
[----:B------:R-:W-:Y:S02]  /*7390*/  FMNMX R14, R48, R17, !PT ;  /* 0x00000011300e7209 */ /* 0x000fe40007800000 */
[----:B------:R-:W-:Y:S02]  /*73a0*/  FMNMX R22, R50, R105, !PT ;  /* 0x0000006932167209 */ /* 0x000fe40007800000 */
[----:B------:R-:W-:Y:S02]  /*73b0*/  IADD3 R26, R10, 0x50, RZ ;  /* 0x000000500a1a7810 */ /* 0x000fe40007ffe0ff */
[----:B------:R-:W-:Y:S02]  /*73c0*/  FSEL R53, R53, -INF , !P2 ;  /* 0xff80000035357808 */ /* 0x000fe40005000000 */
[----:B------:R-:W-:Y:S02]  /*73d0*/  FSEL R55, R55, -INF , !P2 ;  /* 0xff80000037377808 */ /* 0x000fe40005000000 */
[----:B------:R-:W-:-:S02]  /*73e0*/  FMNMX R17, R49, R14, !PT ;  /* 0x0000000e31117209 */ /* 0x000fc40007800000 */
[----:B------:R-:W-:Y:S02]  /*73f0*/  FMNMX R105, R51, R22, !PT ;  /* 0x0000001633697209 */ /* 0x000fe40007800000 */
[----:B------:R-:W-:Y:S01]  /*7400*/  ISETP.GE.AND P2, PT, R26, UR21, PT ;  /* 0x000000151a007c0c */ /* 0x000fe2000bf46270 */
[----:B------:R-:W-:Y:S01]  /*7410*/  VIADD R26, R10, 0x51 ;  /* 0x000000510a1a7836 */ /* 0x000fe20000000000 */
[----:B------:R-:W-:Y:S02]  /*7420*/  FMNMX R14, R52, R17, !PT ;  /* 0x00000011340e7209 */ /* 0x000fe40007800000 */
[----:B------:R-:W-:Y:S02]  /*7430*/  FMNMX R22, R54, R105, !PT ;  /* 0x0000006936167209 */ /* 0x000fe40007800000 */
[----:B------:R-:W-:Y:S02]  /*7440*/  FSEL R56, R56, -INF , !P4 ;  /* 0xff80000038387808 */ /* 0x000fe40006000000 */
[----:B------:R-:W-:-:S02]  /*7450*/  FSEL R58, R58, -INF , !P4 ;  /* 0xff8000003a3a7808 */ /* 0x000fc40006000000 */
[----:B------:R-:W-:Y:S01]  /*7460*/  ISETP.GE.AND P4, PT, R26, UR21, PT ;  /* 0x000000151a007c0c */ /* 0x000fe2000bf86270 */
[----:B------:R-:W-:Y:S01]  /*7470*/  VIADD R26, R10, 0x58 ;  /* 0x000000580a1a7836 */ /* 0x000fe20000000000 */
[----:B------:R-:W-:Y:S02]  /*7480*/  FMNMX R17, R53, R14, !PT ;  /* 0x0000000e35117209 */ /* 0x000fe40007800000 */
[----:B------:R-:W-:Y:S02]  /*7490*/  FMNMX R105, R55, R22, !PT ;  /* 0x0000001637697209 */ /* 0x000fe40007800000 */
[----:B------:R-:W-:Y:S02]  /*74a0*/  FSEL R57, R57, -INF , !P3 ;  /* 0xff80000039397808 */ /* 0x000fe40005800000 */
[----:B------:R-:W-:Y:S02]  /*74b0*/  FSEL R59, R59, -INF , !P3 ;  /* 0xff8000003b3b7808 */ /* 0x000fe40005800000 */
[----:B------:R-:W-:-:S02]  /*74c0*/  FMNMX R14, R56, R17, !PT ;  /* 0x00000011380e7209 */ /* 0x000fc40007800000 */
[----:B------:R-:W-:Y:S02]  /*74d0*/  FMNMX R22, R58, R105, !PT ;  /* 0x000000693a167209 */ /* 0x000fe40007800000 */
[----:B------:R-:W-:Y:S02]  /*74e0*/  ISETP.GE.AND P3, PT, R26, UR21, PT ;  /* 0x000000151a007c0c */ /* 0x000fe4000bf66270 */
[----:B------:R-:W-:Y:S02]  /*74f0*/  IADD3 R26, R10, 0x59, RZ ;  /* 0x000000590a1a7810 */ /* 0x000fe40007ffe0ff */
[----:B------:R-:W-:Y:S02]  /*7500*/  FSEL R60, R60, -INF , !P6 ;  /* 0xff8000003c3c7808 */ /* 0x000fe40007000000 */
[----:B------:R-:W-:Y:S02]  /*7510*/  FSEL R62, R62, -INF , !P6 ;  /* 0xff8000003e3e7808 */ /* 0x000fe40007000000 */
[----:B------:R-:W-:-:S02]  /*7520*/  FMNMX R17, R57, R14, !PT ;  /* 0x0000000e39117209 */ /* 0x000fc40007800000 */
[----:B------:R-:W-:Y:S02]  /*7530*/  FMNMX R105, R59, R22, !PT ;  /* 0x000000163b697209 */ /* 0x000fe40007800000 */
[----:B------:R-:W-:Y:S01]  /*7540*/  ISETP.GE.AND P6, PT, R26, UR21, PT ;  /* 0x000000151a007c0c */ /* 0x000fe2000bfc6270 */
[----:B------:R-:W-:Y:S01]  /*7550*/  VIADD R26, R10, 0x60 ;  /* 0x000000600a1a7836 */ /* 0x000fe20000000000 */
[----:B------:R-:W-:Y:S02]  /*7560*/  FSEL R61, R61, -INF , !P5 ;  /* 0xff8000003d3d7808 */ /* 0x000fe40006800000 */
[----:B------:R-:W-:Y:S02]  /*7570*/  FSEL R63, R63, -INF , !P5 ;  /* 0xff8000003f3f7808 */ /* 0x000fe40006800000 */
[----:B------:R-:W-:Y:S02]  /*7580*/  FMNMX R14, R60, R17, !PT ;  /* 0x000000113c0e7209 */ /* 0x000fe40007800000 */
[----:B------:R-:W-:-:S02]  /*7590*/  FMNMX R22, R62, R105, !PT ;  /* 0x000000693e167209 */ /* 0x000fc40007800000 */
[----:B------:R-:W-:Y:S01]  /*75a0*/  ISETP.GE.AND P5, PT, R26, UR21, PT ;  /* 0x000000151a007c0c */ /* 0x000fe2000bfa6270 */
[----:B------:R-:W-:Y:S01]  /*75b0*/  VIADD R26, R10, 0x61 ;  /* 0x000000610a1a7836 */ /* 0x000fe20000000000 */
[----:B------:R-:W-:Y:S02]  /*75c0*/  FSEL R64, R64, -INF , !P2 ;  /* 0xff80000040407808 */ /* 0x000fe40005000000 */
[----:B------:R-:W-:Y:S02]  /*75d0*/  FSEL R66, R66, -INF , !P2 ;  /* 0xff80000042427808 */ /* 0x000fe40005000000 */
[----:B------:R-:W-:Y:S02]  /*75e0*/  FMNMX R17, R61, R14, !PT ;  /* 0x0000000e3d117209 */ /* 0x000fe40007800000 */
[----:B------:R-:W-:Y:S02]  /*75f0*/  FMNMX R105, R63, R22, !PT ;  /* 0x000000163f697209 */ /* 0x000fe40007800000 */
[----:B------:R-:W-:-:S02]  /*7600*/  FSEL R65, R65, -INF , !P4 ;  /* 0xff80000041417808 */ /* 0x000fc40006000000 */
[----:B------:R-:W-:Y:S02]  /*7610*/  FSEL R67, R67, -INF , !P4 ;  /* 0xff80000043437808 */ /* 0x000fe40006000000 */
[----:B------:R-:W-:Y:S02]  /*7620*/  FMNMX R14, R64, R17, !PT ;  /* 0x00000011400e7209 */ /* 0x000fe40007800000 */
[----:B------:R-:W-:Y:S02]  /*7630*/  FMNMX R22, R66, R105, !PT ;  /* 0x0000006942167209 */ /* 0x000fe40007800000 */
[----:B------:R-:W-:Y:S02]  /*7640*/  ISETP.GE.AND P2, PT, R26, UR21, PT ;  /* 0x000000151a007c0c */ /* 0x000fe4000bf46270 */
[----:B------:R-:W-:Y:S02]  /*7650*/  IADD3 R26, R10, 0x68, RZ ;  /* 0x000000680a1a7810 */ /* 0x000fe40007ffe0ff */
[----:B------:R-:W-:-:S02]  /*7660*/  FSEL R68, R68, -INF , !P3 ;  /* 0xff80000044447808 */ /* 0x000fc40005800000 */
[----:B------:R-:W-:Y:S02]  /*7670*/  FSEL R70, R70, -INF , !P3 ;  /* 0xff80000046467808 */ /* 0x000fe40005800000 */
[----:B------:R-:W-:Y:S02]  /*7680*/  FMNMX R17, R65, R14, !PT ;  /* 0x0000000e41117209 */ /* 0x000fe40007800000 */
[----:B------:R-:W-:Y:S02]  /*7690*/  FMNMX R105, R67, R22, !PT ;  /* 0x0000001643697209 */ /* 0x000fe40007800000 */
[----:B------:R-:W-:Y:S01]  /*76a0*/  ISETP.GE.AND P4, PT, R26, UR21, PT ;  /* 0x000000151a007c0c */ /* 0x000fe2000bf86270 */
[----:B------:R-:W-:Y:S01]  /*76b0*/  VIADD R26, R10, 0x69 ;  /* 0x000000690a1a7836 */ /* 0x000fe20000000000 */
[----:B------:R-:W-:Y:S02]  /*76c0*/  FSEL R69, R69, -INF , !P6 ;  /* 0xff80000045457808 */ /* 0x000fe40007000000 */
[----:B------:R-:W-:-:S02]  /*76d0*/  FSEL R71, R71, -INF , !P6 ;  /* 0xff80000047477808 */ /* 0x000fc40007000000 */
[----:B------:R-:W-:Y:S02]  /*76e0*/  FMNMX R14, R68, R17, !PT ;  /* 0x00000011440e7209 */ /* 0x000fe40007800000 */
[----:B------:R-:W-:Y:S02]  /*76f0*/  FMNMX R22, R70, R105, !PT ;  /* 0x0000006946167209 */ /* 0x000fe40007800000 */
        /* <DEDUP_REMOVED lines=10> */
[----:B------:R-:W-:-:S02]  /*77a0*/  ISETP.GE.AND P6, PT, R26, UR21, PT ;  /* 0x000000151a007c0c */ /* 0x000fc4000bfc6270 */
[----:B------:R-:W-:Y:S02]  /*77b0*/  IADD3 R26, R10, 0x71, RZ ;  /* 0x000000710a1a7810 */ /* 0x000fe40007ffe0ff */
[----:B------:R-:W-:Y:S02]  /*77c0*/  FSEL R76, R76, -INF , !P4 ;  /* 0xff8000004c4c7808 */ /* 0x000fe40006000000 */
[----:B------:R-:W-:Y:S02]  /*77d0*/  FSEL R78, R78, -INF , !P4 ;  /* 0xff8000004e4e7808 */ /* 0x000fe40006000000 */
[----:B------:R-:W-:Y:S02]  /*77e0*/  FMNMX R17, R73, R14, !PT ;  /* 0x0000000e49117209 */ /* 0x000fe40007800000 */
[----:B------:R-:W-:Y:S02]  /*77f0*/  FMNMX R105, R75, R22, !PT ;  /* 0x000000164b697209 */ /* 0x000fe40007800000 */
[----:B------:R-:W-:Y:S01]  /*7800*/  ISETP.GE.AND P5, PT, R26, UR21, PT ;  /* 0x000000151a007c0c */ /* 0x000fe2000bfa6270 */
[----:B------:R-:W-:Y:S01]  /*7810*/  VIADD R26, R10, 0x78 ;  /* 0x000000780a1a7836 */ /* 0x000fe20000000000 */
[----:B------:R-:W-:-:S02]  /*7820*/  FSEL R77, R77, -INF , !P3 ;  /* 0xff8000004d4d7808 */ /* 0x000fc40005800000 */
[----:B------:R-:W-:Y:S02]  /*7830*/  FMNMX R14, R76, R17, !PT ;  /* 0x000000114c0e7209 */ /* 0x000fe40007800000 */
[----:B------:R-:W-:Y:S02]  /*7840*/  FSEL R79, R79, -INF , !P3 ;  /* 0xff8000004f4f7808 */ /* 0x000fe40005800000 */
[----:B------:R-:W-:Y:S02]  /*7850*/  FMNMX R22, R78, R105, !PT ;  /* 0x000000694e167209 */ /* 0x000fe40007800000 */
[----:B------:R-:W-:Y:S02]  /*7860*/  FSEL R80, R80, -INF , !P6 ;  /* 0xff80000050507808 */ /* 0x000fe40007000000 */
[----:B------:R-:W-:Y:S02]  /*7870*/  FMNMX R17, R77, R14, !PT ;  /* 0x0000000e4d117209 */ /* 0x000fe40007800000 */
[----:B------:R-:W-:-:S02]  /*7880*/  FSEL R82, R82, -INF , !P6 ;  /* 0xff80000052527808 */ /* 0x000fc40007000000 */
[----:B------:R-:W-:Y:S02]  /*7890*/  FMNMX R105, R79, R22, !PT ;  /* 0x000000164f697209 */ /* 0x000fe40007800000 */
[----:B------:R-:W-:Y:S01]  /*78a0*/  ISETP.GE.AND P2, PT, R26, UR21, PT ;  /* 0x000000151a007c0c */ /* 0x000fe2000bf46270 */
[----:B------:R-:W-:Y:S01]  /*78b0*/  VIADD R26, R10, 0x79 ;  /* 0x000000790a1a7836 */ /* 0x000fe20000000000 */
[----:B------:R-:W-:Y:S02]  /*78c0*/  FSEL R81, R81, -INF , !P5 ;  /* 0xff80000051517808 */ /* 0x000fe40006800000 */
[----:B------:R-:W-:Y:S02]  /*78d0*/  FMNMX R14, R80, R17, !PT ;  /* 0x00000011500e7209 */ /* 0x000fe40007800000 */
[----:B------:R-:W-:Y:S02]  /*78e0*/  FSEL R83, R83, -INF , !P5 ;  /* 0xff80000053537808 */ /* 0x000fe40006800000 */
[----:B------:R-:W-:-:S02]  /*78f0*/  FMNMX R22, R82, R105, !PT ;  /* 0x0000006952167209 */ /* 0x000fc40007800000 */
[----:B------:R-:W-:Y:S02]  /*7900*/  ISETP.GE.AND P4, PT, R26, UR21, PT ;  /* 0x000000151a007c0c */ /* 0x000fe4000bf86270 */
[----:B------:R-:W-:Y:S02]  /*7910*/  FSEL R84, R84, -INF , !P2 ;  /* 0xff80000054547808 */ /* 0x000fe40005000000 */
[----:B------:R-:W-:Y:S02]  /*7920*/  FMNMX R17, R81, R14, !PT ;  /* 0x0000000e51117209 */ /* 0x000fe40007800000 */
[----:B------:R-:W-:Y:S02]  /*7930*/  FSEL R86, R86, -INF , !P2 ;  /* 0xff80000056567808 */ /* 0x000fe40005000000 */
[----:B------:R-:W-:Y:S02]  /*7940*/  FMNMX R105, R83, R22, !PT ;  /* 0x0000001653697209 */ /* 0x000fe40007800000 */
[----:B------:R-:W-:-:S02]  /*7950*/  FSEL R85, R85, -INF , !P4 ;  /* 0xff80000055557808 */ /* 0x000fc40006000000 */
[----:B------:R-:W-:Y:S02]  /*7960*/  FMNMX R14, R84, R17, !PT ;  /* 0x00000011540e7209 */ /* 0x000fe40007800000 */
[----:B------:R-:W-:Y:S02]  /*7970*/  FSEL R87, R87, -INF , !P4 ;  /* 0xff80000057577808 */ /* 0x000fe40006000000 */
[----:B------:R-:W-:Y:S02]  /*7980*/  FMNMX R26, R86, R105, !PT ;  /* 0x00000069561a7209 */ /* 0x000fe40007800000 */
[----:B------:R-:W-:Y:S02]  /*7990*/  FMNMX R22, R85, R14, !PT ;  /* 0x0000000e55167209 */ /* 0x000fe40007800000 */
[----:B------:R-:W-:Y:S02]  /*79a0*/  FMNMX R26, R87, R26, !PT ;  /* 0x0000001a571a7209 */ /* 0x000fe40007800000 */
[----:B------:R-:W-:Y:S01]  /*79b0*/  SHF.L.U32 R107, R3, 0x1f, RZ ;  /* 0x0000001f036b7819 */ /* 0x000fe200000006ff */
[----:B------:R-:W1:Y:S04]  /*79c0*/  SHFL.BFLY PT, R17, R22, 0x1, 0x1f ;  /* 0x0c201f0016117f89 */ /* 0x000e6800000e0000 */
[----:B------:R-:W2:Y:S01]  /*79d0*/  SHFL.BFLY PT, R105, R26, 0x1, 0x1f ;  /* 0x0c201f001a697f89 */ /* 0x000ea200000e0000 */
[----:B-1----:R-:W-:-:S02]  /*79e0*/  FMNMX R104, R22, R17, !PT ;  /* 0x0000001116687209 */ /* 0x002fc40007800000 */
[----:B------:R-:W-:Y:S02]  /*79f0*/  LEA R22, R6, R11, 0x3 ;  /* 0x0000000b06167211 */ /* 0x000fe400078e18ff */
[----:B--2---:R-:W-:Y:S01]  /*7a00*/  FMNMX R105, R26, R105, !PT ;  /* 0x000000691a697209 */ /* 0x004fe20007800000 */
[----:B------:R-:W1:Y:S01]  /*7a10*/  SHFL.BFLY PT, R17, R104, 0x2, 0x1f ;  /* 0x0c401f0068117f89 */ /* 0x000e6200000e0000 */
[----:B------:R-:W-:-:S03]  /*7a20*/  PRMT R22, RZ, 0x654, R22 ;  /* 0x00000654ff167816 */ /* 0x000fc60000000016 */
[----:B------:R-:W2:Y:S01]  /*7a30*/  SHFL.BFLY PT, R14, R105, 0x2, 0x1f ;  /* 0x0c401f00690e7f89 */ /* 0x000ea200000e0000 */
[----:B------:R3:W-:Y:S01]  /*7a40*/  SYNCS.ARRIVE.TRANS64.RED.A1T0 RZ, [R22+URZ], RZ ;  /* 0x000000ff16ff79a7 */ /* 0x0007e2000810043f */
[----:B------:R-:W4:Y:S01]  /*7a50*/  SYNCS.PHASECHK.TRANS64.TRYWAIT P6, [R110+URZ+0x9000], R107 ;  /* 0x0090006b6e0075a7 */ /* 0x000f2200080c017f */
[----:B-1----:R-:W-:Y:S02]  /*7a60*/  FMNMX R17, R104, R17, !PT ;  /* 0x0000001168117209 */ /* 0x002fe40007800000 */
[----:B--2---:R-:W-:Y:S02]  /*7a70*/  FMNMX R14, R105, R14, !PT ;  /* 0x0000000e690e7209 */ /* 0x004fe40007800000 */
[C---:B------:R-:W-:Y:S02]  /*7a80*/  FSETP.NEU.AND P2, PT, R17.reuse, -INF , PT ;  /* 0xff8000001100780b */ /* 0x040fe40003f4d000 */
[----:B------:R-:W-:Y:S02]  /*7a90*/  FSETP.NEU.AND P3, PT, R14, -INF , PT ;  /* 0xff8000000e00780b */ /* 0x000fe40003f6d000 */
[----:B------:R-:W-:-:S02]  /*7aa0*/  FSEL R108, R17, RZ, P2 ;  /* 0x000000ff116c7208 */ /* 0x000fc40001000000 */
[----:B------:R-:W-:-:S03]  /*7ab0*/  FSEL R109, R14, RZ, P3 ;  /* 0x000000ff0e6d7208 */ /* 0x000fc60001800000 */
[----:B------:R-:W-:Y:S02]  /*7ac0*/  FADD R21, -R108, R21 ;  /* 0x000000156c157221 */ /* 0x000fe40000000100 */
[----:B------:R-:W-:Y:S02]  /*7ad0*/  FADD R20, -R109, R20 ;  /* 0x000000146d147221 */ /* 0x000fe40000000100 */
[----:B------:R-:W-:Y:S02]  /*7ae0*/  FMUL R21, R21, UR15 ;  /* 0x0000000f15157c20 */ /* 0x000fe40008400000 */
[----:B------:R-:W-:Y:S01]  /*7af0*/  FMUL R26, R20, UR15 ;  /* 0x0000000f141a7c20 */ /* 0x000fe20008400000 */
[----:B------:R-:W-:Y:S02]  /*7b00*/  FMUL R20, R109, UR15 ;  /* 0x0000000f6d147c20 */ /* 0x000fe40008400000 */
[----:B------:R-:W-:Y:S02]  /*7b10*/  FSETP.GEU.AND P2, PT, R21, -126, PT ;  /* 0xc2fc00001500780b */ /* 0x000fe40003f4e000 */
[----:B------:R-:W-:Y:S01]  /*7b20*/  FSETP.GEU.AND P3, PT, R26, -126, PT ;  /* 0xc2fc00001a00780b */ /* 0x000fe20003f6e000 */
[--C-:B------:R-:W-:Y:S01]  /*7b30*/  FFMA R104, R23, UR15, -R20.reuse ;  /* 0x0000000f17687c23 */ /* 0x100fe20008000814 */
[--C-:B------:R-:W-:Y:S01]  /*7b40*/  FFMA R27, R27, UR15, -R20.reuse ;  /* 0x0000000f1b1b7c23 */ /* 0x100fe20008000814 */
[----:B------:R-:W-:-:S03]  /*7b50*/  FFMA R106, R30, UR15, -R20 ;  /* 0x0000000f1e6a7c23 */ /* 0x000fc60008000814 */
[----:B------:R-:W-:Y:S02]  /*7b60*/  FSETP.GEU.AND P4, PT, R104, -126, PT ;  /* 0xc2fc00006800780b */ /* 0x000fe40003f8e000 */
[----:B------:R-:W-:-:S03]  /*7b70*/  FSETP.GEU.AND P5, PT, R27, -126, PT ;  /* 0xc2fc00001b00780b */ /* 0x000fc60003fae000 */
[----:B------:R-:W-:Y:S02]  /*7b80*/  @!P2 FMUL R21, R21, 0.5 ;  /* 0x3f0000001515a820 */ /* 0x000fe40000400000 */
[----:B------:R-:W-:Y:S02]  /*7b90*/  @!P3 FMUL R26, R26, 0.5 ;  /* 0x3f0000001a1ab820 */ /* 0x000fe40000400000 */
[----:B---3--:R1:W2:Y:S04]  /*7ba0*/  MUFU.EX2 R22, R21 ;  /* 0x0000001500167308 */ /* 0x0082a80000000800 */
[----:B------:R-:W-:-:S04]  /*7bb0*/  @!P4 FMUL R104, R104, 0.5 ;  /* 0x3f0000006868c820 */ /* 0x000fc80000400000 */
[----:B------:R1:W3:Y:S01]  /*7bc0*/  MUFU.EX2 R23, R26 ;  /* 0x0000001a00177308 */ /* 0x0002e20000000800 */
[----:B----4-:R-:W-:Y:S05]  /*7bd0*/  @!P6 BRA `(.L_x_44) ;  /* 0x000000340050e947 */ /* 0x010fea0003800000 */
.L_x_84:
[----:B------:R-:W-:Y:S05]  /*7be0*/  BSYNC B0 ;  /* 0x0000000000007941 */ /* 0x000fea0003800000 */
.L_x_43:
[----:B------:R-:W-:Y:S01]  /*7bf0*/  @!P5 FMUL R27, R27, 0.5 ;  /* 0x3f0000001b1bd820 */ /* 0x000fe20000400000 */
[--C-:B------:R-:W-:Y:S01]  /*7c00*/  FFMA R105, R31, UR15, -R20.reuse ;  /* 0x0000000f1f697c23 */ /* 0x100fe20008000814 */
[----:B-1----:R-:W-:Y:S01]  /*7c10*/  FMUL R21, R108, UR15 ;  /* 0x0000000f6c157c20 */ /* 0x002fe20008400000 */
[----:B---3--:R-:W-:Y:S01]  /*7c20*/  @!P3 FMUL R23, R23, R23 ;  /* 0x000000171717b220 */ /* 0x008fe20000400000 */
[----:B------:R-:W1:Y:S01]  /*7c30*/  MUFU.EX2 R31, R27 ;  /* 0x0000001b001f7308 */ /* 0x000e620000000800 */
[----:B------:R-:W-:Y:S01]  /*7c40*/  FSETP.GEU.AND P6, PT, R106, -126, PT ;  /* 0xc2fc00006a00780b */ /* 0x000fe20003fce000 */
[--C-:B------:R-:W-:Y:S01]  /*7c50*/  FFMA R108, R28, UR15, -R21.reuse ;  /* 0x0000000f1c6c7c23 */ /* 0x100fe20008000815 */
[--C-:B------:R-:W-:Y:S01]  /*7c60*/  FFMA R24, R24, UR15, -R21.reuse ;  /* 0x0000000f18187c23 */ /* 0x100fe20008000815 */
[--C-:B------:R-:W-:Y:S01]  /*7c70*/  FFMA R26, R29, UR15, -R21.reuse ;  /* 0x0000000f1d1a7c23 */ /* 0x100fe20008000815 */
[--C-:B------:R-:W-:Y:S01]  /*7c80*/  FFMA R29, R33, UR15, -R21.reuse ;  /* 0x0000000f211d7c23 */ /* 0x100fe20008000815 */
[--C-:B------:R-:W-:Y:S01]  /*7c90*/  FFMA R35, R35, UR15, -R20.reuse ;  /* 0x0000000f23237c23 */ /* 0x100fe20008000814 */
[--C-:B------:R-:W-:Y:S01]  /*7ca0*/  FFMA R28, R32, UR15, -R21.reuse ;  /* 0x0000000f201c7c23 */ /* 0x100fe20008000815 */
[----:B------:R-:W-:Y:S01]  /*7cb0*/  FSETP.GEU.AND P3, PT, R24, -126, PT ;  /* 0xc2fc00001800780b */ /* 0x000fe20003f6e000 */
[----:B------:R-:W3:Y:S01]  /*7cc0*/  MUFU.EX2 R30, R104 ;  /* 0x00000068001e7308 */ /* 0x000ee20000000800 */
[--C-:B------:R-:W-:Y:S01]  /*7cd0*/  FFMA R32, R34, UR15, -R20.reuse ;  /* 0x0000000f22207c23 */ /* 0x100fe20008000814 */
[--C-:B------:R-:W-:Y:S01]  /*7ce0*/  FFMA R34, R36, UR15, -R21.reuse ;  /* 0x0000000f24227c23 */ /* 0x100fe20008000815 */
[--C-:B------:R-:W-:Y:S01]  /*7cf0*/  FFMA R36, R38, UR15, -R20.reuse ;  /* 0x0000000f26247c23 */ /* 0x100fe20008000814 */
[--C-:B------:R-:W-:Y:S01]  /*7d00*/  FFMA R40, R40, UR15, -R21.reuse ;  /* 0x0000000f28287c23 */ /* 0x100fe20008000815 */
[----:B------:R-:W-:Y:S01]  /*7d10*/  @!P6 FMUL R106, R106, 0.5 ;  /* 0x3f0000006a6ae820 */ /* 0x000fe20000400000 */
[----:B--2---:R-:W-:Y:S01]  /*7d20*/  @!P2 FMUL R22, R22, R22 ;  /* 0x000000161616a220 */ /* 0x004fe20000400000 */
[----:B------:R-:W-:Y:S01]  /*7d30*/  FSETP.GEU.AND P2, PT, R105, -126, PT ;  /* 0xc2fc00006900780b */ /* 0x000fe20003f4e000 */
[----:B-1----:R-:W-:Y:S01]  /*7d40*/  @!P5 FMUL R31, R31, R31 ;  /* 0x0000001f1f1fd220 */ /* 0x002fe20000400000 */
[----:B------:R-:W-:Y:S01]  /*7d50*/  FSETP.GEU.AND P5, PT, R108, -126, PT ;  /* 0xc2fc00006c00780b */ /* 0x000fe20003fae000 */
[----:B------:R-:W1:Y:S01]  /*7d60*/  MUFU.EX2 R104, R106 ;  /* 0x0000006a00687308 */ /* 0x000e620000000800 */
[--C-:B------:R-:W-:Y:S01]  /*7d70*/  FFMA R25, R25, UR15, -R21.reuse ;  /* 0x0000000f19197c23 */ /* 0x100fe20008000815 */
[----:B------:R-:W-:Y:S01]  /*7d80*/  @!P3 FMUL R24, R24, 0.5 ;  /* 0x3f0000001818b820 */ /* 0x000fe20000400000 */
[--C-:B------:R-:W-:Y:S01]  /*7d90*/  FFMA R41, R41, UR15, -R21.reuse ;  /* 0x0000000f29297c23 */ /* 0x100fe20008000815 */
[----:B------:R-:W-:Y:S01]  /*7da0*/  IMAD.MOV.U32 R111, RZ, RZ, -0x7fffffe0 ;  /* 0x80000020ff6f7424 */ /* 0x000fe200078e00ff */
[----:B----4-:R-:W-:Y:S01]  /*7db0*/  LEA R110, R15, UR14, 0x9 ;  /* 0x0000000e0f6e7c11 */ /* 0x010fe2000f8e48ff */
[----:B------:R-:W-:Y:S05]  /*7dc0*/  WARPSYNC.ALL ;  /* 0x0000000000007948 */ /* 0x000fea0003800000 */
[----:B------:R2:W4:Y:S01]  /*7dd0*/  MUFU.EX2 R107, R24 ;  /* 0x00000018006b7308 */ /* 0x0005220000000800 */
[----:B------:R-:W-:Y:S01]  /*7de0*/  @!P5 FMUL R108, R108, 0.5 ;  /* 0x3f0000006c6cd820 */ /* 0x000fe20000400000 */
[----:B---3--:R-:W-:Y:S01]  /*7df0*/  @!P4 FMUL R30, R30, R30 ;  /* 0x0000001e1e1ec220 */ /* 0x008fe20000400000 */
[----:B------:R-:W-:Y:S01]  /*7e00*/  FSETP.GEU.AND P4, PT, R25, -126, PT ;  /* 0xc2fc00001900780b */ /* 0x000fe20003f8e000 */
[----:B------:R-:W-:Y:S01]  /*7e10*/  @!P2 FMUL R105, R105, 0.5 ;  /* 0x3f0000006969a820 */ /* 0x000fe20000400000 */
[----:B------:R-:W-:Y:S01]  /*7e20*/  R2UR UR6, R110 ;  /* 0x000000006e0672ca */ /* 0x000fe200000e0000 */
[----:B-1----:R-:W-:Y:S01]  /*7e30*/  @!P6 FMUL R104, R104, R104 ;  /* 0x000000686868e220 */ /* 0x002fe20000400000 */
[----:B------:R-:W-:Y:S01]  /*7e40*/  FSETP.GEU.AND P6, PT, R26, -126, PT ;  /* 0xc2fc00001a00780b */ /* 0x000fe20003fce000 */
[----:B------:R-:W1:Y:S01]  /*7e50*/  MUFU.EX2 R108, R108 ;  /* 0x0000006c006c7308 */ /* 0x000e620000000800 */
[--C-:B--2---:R-:W-:Y:S01]  /*7e60*/  FFMA R24, R45, UR15, -R21.reuse ;  /* 0x0000000f2d187c23 */ /* 0x104fe20008000815 */
[----:B------:R-:W-:Y:S01]  /*7e70*/  R2UR UR7, R111 ;  /* 0x000000006f0772ca */ /* 0x000fe200000e0000 */
[--C-:B------:R-:W-:Y:S01]  /*7e80*/  FFMA R38, R44, UR15, -R21.reuse ;  /* 0x0000000f2c267c23 */ /* 0x100fe20008000815 */
[-C--:B------:R-:W-:Y:S01]  /*7e90*/  FMUL R88, R88, R22.reuse ;  /* 0x0000001658587220 */ /* 0x080fe20000400000 */
[-C--:B------:R-:W-:Y:S01]  /*7ea0*/  FMUL R89, R89, R22.reuse ;  /* 0x0000001659597220 */ /* 0x080fe20000400000 */
[-C--:B------:R-:W-:Y:S01]  /*7eb0*/  FMUL R92, R92, R22.reuse ;  /* 0x000000165c5c7220 */ /* 0x080fe20000400000 */
[-C--:B------:R-:W-:Y:S01]  /*7ec0*/  FMUL R93, R93, R22.reuse ;  /* 0x000000165d5d7220 */ /* 0x080fe20000400000 */
[----:B------:R-:W-:Y:S01]  /*7ed0*/  @!P4 FMUL R25, R25, 0.5 ;  /* 0x3f0000001919c820 */ /* 0x000fe20000400000 */
[----:B----4-:R-:W-:Y:S01]  /*7ee0*/  @!P3 FMUL R107, R107, R107 ;  /* 0x0000006b6b6bb220 */ /* 0x010fe20000400000 */
[----:B------:R-:W-:Y:S01]  /*7ef0*/  FSETP.GEU.AND P3, PT, R29, -126, PT ;  /* 0xc2fc00001d00780b */ /* 0x000fe20003f6e000 */
[----:B------:R-:W2:Y:S01]  /*7f00*/  MUFU.EX2 R105, R105 ;  /* 0x0000006900697308 */ /* 0x000ea20000000800 */
[----:B------:R-:W-:Y:S01]  /*7f10*/  @!P6 FMUL R26, R26, 0.5 ;  /* 0x3f0000001a1ae820 */ /* 0x000fe20000400000 */
[-C--:B------:R-:W-:Y:S01]  /*7f20*/  FMUL R96, R96, R22.reuse ;  /* 0x0000001660607220 */ /* 0x080fe20000400000 */
[-C--:B------:R-:W-:Y:S01]  /*7f30*/  FMUL R97, R97, R22.reuse ;  /* 0x0000001661617220 */ /* 0x080fe20000400000 */
[-C--:B------:R-:W-:Y:S01]  /*7f40*/  FMUL R100, R100, R22.reuse ;  /* 0x0000001664647220 */ /* 0x080fe20000400000 */
[----:B------:R-:W-:Y:S01]  /*7f50*/  FMUL R101, R101, R22 ;  /* 0x0000001665657220 */ /* 0x000fe20000400000 */
[----:B-1----:R-:W-:Y:S01]  /*7f60*/  @!P5 FMUL R108, R108, R108 ;  /* 0x0000006c6c6cd220 */ /* 0x002fe20000400000 */
[----:B------:R-:W-:Y:S01]  /*7f70*/  FSETP.GEU.AND P5, PT, R35, -126, PT ;  /* 0xc2fc00002300780b */ /* 0x000fe20003fae000 */
[----:B------:R-:W1:Y:S01]  /*7f80*/  MUFU.EX2 R33, R26 ;  /* 0x0000001a00217308 */ /* 0x000e620000000800 */
[-C--:B------:R-:W-:Y:S01]  /*7f90*/  FMUL R90, R90, R23.reuse ;  /* 0x000000175a5a7220 */ /* 0x080fe20000400000 */
[-C--:B------:R-:W-:Y:S01]  /*7fa0*/  FMUL R91, R91, R23.reuse ;  /* 0x000000175b5b7220 */ /* 0x080fe20000400000 */
[-C--:B------:R-:W-:Y:S01]  /*7fb0*/  FMUL R94, R94, R23.reuse ;  /* 0x000000175e5e7220 */ /* 0x080fe20000400000 */
[----:B------:R-:W-:Y:S01]  /*7fc0*/  @!P3 FMUL R29, R29, 0.5 ;  /* 0x3f0000001d1db820 */ /* 0x000fe20000400000 */
[-C--:B------:R-:W-:Y:S01]  /*7fd0*/  FMUL R95, R95, R23.reuse ;  /* 0x000000175f5f7220 */ /* 0x080fe20000400000 */
[-C--:B------:R-:W-:Y:S01]  /*7fe0*/  FMUL R98, R98, R23.reuse ;  /* 0x0000001762627220 */ /* 0x080fe20000400000 */
[----:B------:R-:W-:Y:S01]  /*7ff0*/  FMUL R99, R99, R23 ;  /* 0x0000001763637220 */ /* 0x000fe20000400000 */
[----:B------:R3:W4:Y:S01]  /*8000*/  MUFU.EX2 R106, R25 ;  /* 0x00000019006a7308 */ /* 0x0007220000000800 */
[----:B--2---:R-:W-:Y:S01]  /*8010*/  @!P2 FMUL R105, R105, R105 ;  /* 0x000000696969a220 */ /* 0x004fe20000400000 */
[----:B------:R-:W-:Y:S01]  /*8020*/  FSETP.GEU.AND P2, PT, R28, -126, PT ;  /* 0xc2fc00001c00780b */ /* 0x000fe20003f4e000 */
[-C--:B------:R-:W-:Y:S01]  /*8030*/  FMUL R102, R102, R23.reuse ;  /* 0x0000001766667220 */ /* 0x080fe20000400000 */
[----:B------:R-:W-:Y:S01]  /*8040*/  @!P5 FMUL R35, R35, 0.5 ;  /* 0x3f0000002323d820 */ /* 0x000fe20000400000 */
[----:B------:R-:W-:Y:S01]  /*8050*/  FMUL R103, R103, R23 ;  /* 0x0000001767677220 */ /* 0x000fe20000400000 */
[----:B------:R-:W-:Y:S01]  /*8060*/  F2FP.BF16.F32.PACK_AB R27, R105, R104 ;  /* 0x00000068691b723e */ /* 0x000fe200000010ff */
[--C-:B------:R-:W-:Y:S01]  /*8070*/  FFMA R37, R37, UR15, -R21.reuse ;  /* 0x0000000f25257c23 */ /* 0x100fe20008000815 */
[----:B------:R-:W2:Y:S01]  /*8080*/  MUFU.EX2 R29, R29 ;  /* 0x0000001d001d7308 */ /* 0x000ea20000000800 */
[----:B-1----:R-:W-:Y:S01]  /*8090*/  @!P6 FMUL R33, R33, R33 ;  /* 0x000000212121e220 */ /* 0x002fe20000400000 */
[----:B------:R-:W-:Y:S01]  /*80a0*/  FSETP.GEU.AND P6, PT, R34, -126, PT ;  /* 0xc2fc00002200780b */ /* 0x000fe20003fce000 */
[--C-:B---3--:R-:W-:Y:S01]  /*80b0*/  FFMA R25, R43, UR15, -R20.reuse ;  /* 0x0000000f2b197c23 */ /* 0x108fe20008000814 */
[--C-:B------:R-:W-:Y:S01]  /*80c0*/  FFMA R39, R39, UR15, -R20.reuse ;  /* 0x0000000f27277c23 */ /* 0x100fe20008000814 */
[--C-:B------:R-:W-:Y:S01]  /*80d0*/  FFMA R42, R42, UR15, -R20.reuse ;  /* 0x0000000f2a2a7c23 */ /* 0x100fe20008000814 */
[----:B------:R-:W-:Y:S01]  /*80e0*/  F2FP.BF16.F32.PACK_AB R26, R33, R108 ;  /* 0x0000006c211a723e */ /* 0x000fe200000010ff */
[----:B------:R-:W-:Y:S01]  /*80f0*/  @!P2 FMUL R28, R28, 0.5 ;  /* 0x3f0000001c1ca820 */ /* 0x000fe20000400000 */
[----:B------:R-:W1:Y:S01]  /*8100*/  MUFU.EX2 R35, R35 ;  /* 0x0000002300237308 */ /* 0x000e620000000800 */
[----:B----4-:R-:W-:Y:S01]  /*8110*/  @!P4 FMUL R106, R106, R106 ;  /* 0x0000006a6a6ac220 */ /* 0x010fe20000400000 */
[----:B------:R-:W-:Y:S01]  /*8120*/  FSETP.GEU.AND P4, PT, R32, -126, PT ;  /* 0xc2fc00002000780b */ /* 0x000fe20003f8e000 */
[--C-:B------:R-:W-:Y:S01]  /*8130*/  FFMA R47, R47, UR15, -R20.reuse ;  /* 0x0000000f2f2f7c23 */ /* 0x100fe20008000814 */
[--C-:B------:R-:W-:Y:S01]  /*8140*/  FFMA R46, R46, UR15, -R20.reuse ;  /* 0x0000000f2e2e7c23 */ /* 0x100fe20008000814 */
[--C-:B------:R-:W-:Y:S01]  /*8150*/  FFMA R109, R48, UR15, -R21.reuse ;  /* 0x0000000f306d7c23 */ /* 0x100fe20008000815 */
[--C-:B------:R-:W-:Y:S01]  /*8160*/  FFMA R49, R49, UR15, -R21.reuse ;  /* 0x0000000f31317c23 */ /* 0x100fe20008000815 */
[----:B------:R-:W-:Y:S01]  /*8170*/  @!P6 FMUL R34, R34, 0.5 ;  /* 0x3f0000002222e820 */ /* 0x000fe20000400000 */
[----:B------:R-:W3:Y:S01]  /*8180*/  MUFU.EX2 R28, R28 ;  /* 0x0000001c001c7308 */ /* 0x000ee20000000800 */
[----:B--2---:R-:W-:Y:S01]  /*8190*/  @!P3 FMUL R29, R29, R29 ;  /* 0x0000001d1d1db220 */ /* 0x004fe20000400000 */
[----:B------:R-:W-:Y:S01]  /*81a0*/  FSETP.GEU.AND P3, PT, R36, -126, PT ;  /* 0xc2fc00002400780b */ /* 0x000fe20003f6e000 */
[--C-:B------:R-:W-:Y:S01]  /*81b0*/  FFMA R48, R50, UR15, -R20.reuse ;  /* 0x0000000f32307c23 */ /* 0x100fe20008000814 */
[--C-:B------:R-:W-:Y:S01]  /*81c0*/  FFMA R51, R51, UR15, -R20.reuse ;  /* 0x0000000f33337c23 */ /* 0x100fe20008000814 */
[--C-:B------:R-:W-:Y:S01]  /*81d0*/  FFMA R50, R52, UR15, -R21.reuse ;  /* 0x0000000f34327c23 */ /* 0x100fe20008000815 */
[--C-:B------:R-:W-:Y:S01]  /*81e0*/  FFMA R53, R53, UR15, -R21.reuse ;  /* 0x0000000f35357c23 */ /* 0x100fe20008000815 */
[----:B------:R-:W-:Y:S01]  /*81f0*/  @!P4 FMUL R32, R32, 0.5 ;  /* 0x3f0000002020c820 */ /* 0x000fe20000400000 */
[----:B------:R-:W2:Y:S01]  /*8200*/  MUFU.EX2 R34, R34 ;  /* 0x0000002200227308 */ /* 0x000ea20000000800 */
[----:B-1----:R-:W-:Y:S01]  /*8210*/  @!P5 FMUL R35, R35, R35 ;  /* 0x000000232323d220 */ /* 0x002fe20000400000 */
[----:B------:R-:W-:Y:S01]  /*8220*/  FSETP.GEU.AND P5, PT, R40, -126, PT ;  /* 0xc2fc00002800780b */ /* 0x000fe20003fae000 */
[--C-:B------:R-:W-:Y:S01]  /*8230*/  FFMA R52, R54, UR15, -R20.reuse ;  /* 0x0000000f36347c23 */ /* 0x100fe20008000814 */
[--C-:B------:R-:W-:Y:S01]  /*8240*/  FFMA R55, R55, UR15, -R20.reuse ;  /* 0x0000000f37377c23 */ /* 0x100fe20008000814 */
[--C-:B------:R-:W-:Y:S01]  /*8250*/  FFMA R54, R56, UR15, -R21.reuse ;  /* 0x0000000f38367c23 */ /* 0x100fe20008000815 */
[--C-:B------:R-:W-:Y:S01]  /*8260*/  FFMA R57, R57, UR15, -R21.reuse ;  /* 0x0000000f39397c23 */ /* 0x100fe20008000815 */
[----:B------:R-:W-:Y:S01]  /*8270*/  @!P3 FMUL R36, R36, 0.5 ;  /* 0x3f0000002424b820 */ /* 0x000fe20000400000 */
[----:B------:R-:W1:Y:S01]  /*8280*/  MUFU.EX2 R32, R32 ;  /* 0x0000002000207308 */ /* 0x000e620000000800 */
        /* <DEDUP_REMOVED lines=21> */
[----:B------:R-:W-:Y:S01]  /*83e0*/  FFMA R73, R73, UR15, -R21 ;  /* 0x0000000f49497c23 */ /* 0x000fe20008000815 */
[----:B------:R-:W-:Y:S01]  /*83f0*/  @!P6 FMUL R41, R41, 0.5 ;  /* 0x3f0000002929e820 */ /* 0x000fe20000400000 */
[----:B------:R-:W1:Y:S01]  /*8400*/  MUFU.EX2 R37, R37 ;  /* 0x0000002500257308 */ /* 0x000e620000000800 */
[----:B---3--:R-:W-:Y:S01]  /*8410*/  @!P3 FMUL R36, R36, R36 ;  /* 0x000000242424b220 */ /* 0x008fe20000400000 */
[----:B------:R-:W-:Y:S01]  /*8420*/  FSETP.GEU.AND P3, PT, R25, -126, PT ;  /* 0xc2fc00001900780b */ /* 0x000fe20003f6e000 */
[----:B------:R-:W-:Y:S01]  /*8430*/  FFMA R74, R74, UR15, -R20 ;  /* 0x0000000f4a4a7c23 */ /* 0x000fe20008000814 */
[----:B------:R-:W-:Y:S01]  /*8440*/  FFMA R13, R22, R13, R107 ;  /* 0x0000000d160d7223 */ /* 0x000fe2000000006b */
[----:B------:R-:W-:Y:S01]  /*8450*/  FFMA R12, R23, R12, R30 ;  /* 0x0000000c170c7223 */ /* 0x000fe2000000001e */
[----:B------:R-:W-:Y:S01]  /*8460*/  FFMA R75, R75, UR15, -R20 ;  /* 0x0000000f4b4b7c23 */ /* 0x000fe20008000814 */
[----:B------:R-:W-:Y:S01]  /*8470*/  @!P4 FMUL R39, R39, 0.5 ;  /* 0x3f0000002727c820 */ /* 0x000fe20000400000 */
[----:B------:R-:W3:Y:S01]  /*8480*/  MUFU.EX2 R43, R41 ;  /* 0x00000029002b7308 */ /* 0x000ee20000000800 */
[----:B--2---:R-:W-:Y:S01]  /*8490*/  @!P5 FMUL R40, R40, R40 ;  /* 0x000000282828d220 */ /* 0x004fe20000400000 */
[----:B------:R-:W-:Y:S01]  /*84a0*/  FSETP.GEU.AND P5, PT, R24, -126, PT ;  /* 0xc2fc00001800780b */ /* 0x000fe20003fae000 */
[----:B------:R-:W-:Y:S01]  /*84b0*/  FADD R13, R13, R106 ;  /* 0x0000006a0d0d7221 */ /* 0x000fe20000000000 */
[--C-:B------:R-:W-:Y:S01]  /*84c0*/  FFMA R77, R77, UR15, -R21.reuse ;  /* 0x0000000f4d4d7c23 */ /* 0x100fe20008000815 */
[--C-:B------:R-:W-:Y:S01]  /*84d0*/  FFMA R78, R78, UR15, -R20.reuse ;  /* 0x0000000f4e4e7c23 */ /* 0x100fe20008000814 */
[----:B------:R-:W-:Y:S01]  /*84e0*/  FFMA R79, R79, UR15, -R20 ;  /* 0x0000000f4f4f7c23 */ /* 0x000fe20008000814 */
[----:B------:R-:W-:Y:S01]  /*84f0*/  @!P3 FMUL R25, R25, 0.5 ;  /* 0x3f0000001919b820 */ /* 0x000fe20000400000 */
[----:B------:R-:W2:Y:S01]  /*8500*/  MUFU.EX2 R39, R39 ;  /* 0x0000002700277308 */ /* 0x000ea20000000800 */
[----:B-1----:R-:W-:Y:S01]  /*8510*/  @!P2 FMUL R37, R37, R37 ;  /* 0x000000252525a220 */ /* 0x002fe20000400000 */
[----:B------:R-:W-:Y:S01]  /*8520*/  FSETP.GEU.AND P2, PT, R42, -126, PT ;  /* 0xc2fc00002a00780b */ /* 0x000fe20003f4e000 */
[----:B------:R-:W-:Y:S01]  /*8530*/  FADD R108, R13, R108 ;  /* 0x0000006c0d6c7221 */ /* 0x000fe20000000000 */
[----:B------:R-:W-:Y:S01]  /*8540*/  MOV R13, 0x80000020 ;  /* 0x80000020000d7802 */ /* 0x000fe20000000f00 */
[--C-:B------:R-:W-:Y:S01]  /*8550*/  FFMA R80, R80, UR15, -R21.reuse ;  /* 0x0000000f50507c23 */ /* 0x100fe20008000815 */
[----:B------:R-:W-:Y:S01]  /*8560*/  FFMA R81, R81, UR15, -R21 ;  /* 0x0000000f51517c23 */ /* 0x000fe20008000815 */
[----:B------:R-:W-:Y:S01]  /*8570*/  @!P5 FMUL R24, R24, 0.5 ;  /* 0x3f0000001818d820 */ /* 0x000fe20000400000 */
[----:B------:R1:W4:Y:S01]  /*8580*/  MUFU.EX2 R44, R25 ;  /* 0x00000019002c7308 */ /* 0x0003220000000800 */
[----:B---3--:R-:W-:Y:S01]  /*8590*/  @!P6 FMUL R43, R43, R43 ;  /* 0x0000002b2b2be220 */ /* 0x008fe20000400000 */
[----:B------:R-:W-:Y:S01]  /*85a0*/  FSETP.GEU.AND P6, PT, R46, -126, PT ;  /* 0xc2fc00002e00780b */ /* 0x000fe20003fce000 */
[----:B------:R-:W-:Y:S01]  /*85b0*/  FADD R33, R108, R33 ;  /* 0x000000216c217221 */ /* 0x000fe20000000000 */
[--C-:B------:R-:W-:Y:S01]  /*85c0*/  FFMA R84, R84, UR15, -R21.reuse ;  /* 0x0000000f54547c23 */ /* 0x100fe20008000815 */
[----:B------:R-:W-:Y:S01]  /*85d0*/  FFMA R85, R85, UR15, -R21 ;  /* 0x0000000f55557c23 */ /* 0x000fe20008000815 */
[----:B------:R-:W-:Y:S01]  /*85e0*/  FFMA R82, R82, UR15, -R20 ;  /* 0x0000000f52527c23 */ /* 0x000fe20008000814 */
[----:B------:R-:W-:Y:S01]  /*85f0*/  @!P2 FMUL R42, R42, 0.5 ;  /* 0x3f0000002a2aa820 */ /* 0x000fe20000400000 */
[----:B------:R3:W5:Y:S01]  /*8600*/  MUFU.EX2 R41, R24 ;  /* 0x0000001800297308 */ /* 0x0007620000000800 */
[----:B-1----:R-:W-:Y:S01]  /*8610*/  F2FP.BF16.F32.PACK_AB R25, R31, R30 ;  /* 0x0000001e1f19723e */ /* 0x002fe200000010ff */
[----:B--2---:R-:W-:Y:S01]  /*8620*/  @!P4 FMUL R39, R39, R39 ;  /* 0x000000272727c220 */ /* 0x004fe20000400000 */
[----:B------:R-:W-:Y:S01]  /*8630*/  FSETP.GEU.AND P4, PT, R38, -126, PT ;  /* 0xc2fc00002600780b */ /* 0x000fe20003f8e000 */
[----:B------:R-:W-:Y:S01]  /*8640*/  FADD R31, R12, R31 ;  /* 0x0000001f0c1f7221 */ /* 0x000fe20000000000 */
[----:B------:R-:W-:-:S02]  /*8650*/  VIADD R12, R110, 0x140 ;  /* 0x000001406e0c7836 */ /* 0x000fc40000000000 */
[----:B------:R-:W-:Y:S01]  /*8660*/  FFMA R30, R76, UR15, -R21 ;  /* 0x0000000f4c1e7c23 */ /* 0x000fe20008000815 */
[----:B------:R-:W-:Y:S01]  /*8670*/  @!P6 FMUL R46, R46, 0.5 ;  /* 0x3f0000002e2ee820 */ /* 0x000fe20000400000 */
[----:B------:R-:W1:Y:S01]  /*8680*/  MUFU.EX2 R45, R42 ;  /* 0x0000002a002d7308 */ /* 0x000e620000000800 */
[----:B---3--:R-:W-:Y:S01]  /*8690*/  F2FP.BF16.F32.PACK_AB R24, R106, R107 ;  /* 0x0000006b6a18723e */ /* 0x008fe200000010ff */
[----:B----4-:R-:W-:Y:S01]  /*86a0*/  @!P3 FMUL R44, R44, R44 ;  /* 0x0000002c2c2cb220 */ /* 0x010fe20000400000 */
[----:B------:R-:W-:Y:S01]  /*86b0*/  FSETP.GEU.AND P3, PT, R109, -126, PT ;  /* 0xc2fc00006d00780b */ /* 0x000fe20003f6e000 */
[----:B------:R-:W-:Y:S01]  /*86c0*/  FADD R104, R31, R104 ;  /* 0x000000681f687221 */ /* 0x000fe20000000000 */
[----:B------:R-:W-:Y:S01]  /*86d0*/  WARPGROUP.ARRIVE ;  /* 0x00000000000079c5 */ /* 0x000fe20000000000 */
[----:B------:R-:W-:Y:S01]  /*86e0*/  FFMA R86, R86, UR15, -R20 ;  /* 0x0000000f56567c23 */ /* 0x000fe20008000814 */
[----:B------:R-:W-:Y:S02]  /*86f0*/  VIADD R6, R6, 0x1 ;  /* 0x0000000106067836 */ /* 0x000fe40000000000 */
[----:B------:R-:W-:Y:S01]  /*8700*/  @!P4 FMUL R38, R38, 0.5 ;  /* 0x3f0000002626c820 */ /* 0x000fe20000400000 */
[----:B------:R-:W2:Y:S01]  /*8710*/  MUFU.EX2 R42, R46 ;  /* 0x0000002e002a7308 */ /* 0x000ea20000000800 */
[----:B-----5:R-:W-:Y:S01]  /*8720*/  @!P5 FMUL R41, R41, R41 ;  /* 0x000000292929d220 */ /* 0x020fe20000400000 */
[----:B------:R-:W-:Y:S01]  /*8730*/  HGMMA.64x32x16.F32.BF16 R88, R24, gdesc[UR4].tnspB, R88, gsb0 ;  /* 0x4060000418587df0 */ /* 0x000fe20008001858 */
[----:B------:R-:W-:Y:S01]  /*8740*/  FSETP.GEU.AND P5, PT, R48, -126, PT ;  /* 0xc2fc00003000780b */ /* 0x000fe20003fae000 */
[----:B------:R-:W-:-:S02]  /*8750*/  FADD R105, R104, R105 ;  /* 0x0000006968697221 */ /* 0x000fc40000000000 */
[----:B------:R-:W-:Y:S01]  /*8760*/  @!P3 FMUL R109, R109, 0.5 ;  /* 0x3f0000006d6db820 */ /* 0x000fe20000400000 */
[----:B-1----:R-:W-:Y:S01]  /*8770*/  @!P2 FMUL R45, R45, R45 ;  /* 0x0000002d2d2da220 */ /* 0x002fe20000400000 */
[----:B------:R-:W-:Y:S01]  /*8780*/  FSETP.GEU.AND P2, PT, R47, -126, PT ;  /* 0xc2fc00002f00780b */ /* 0x000fe20003f4e000 */
[----:B------:R-:W1:Y:S07]  /*8790*/  MUFU.EX2 R38, R38 ;  /* 0x0000002600267308 */ /* 0x000e6e0000000800 */
[----:B------:R-:W-:Y:S01]  /*87a0*/  @!P5 FMUL R48, R48, 0.5 ;  /* 0x3f0000003030d820 */ /* 0x000fe20000400000 */
[----:B--2---:R-:W-:Y:S01]  /*87b0*/  @!P6 FMUL R42, R42, R42 ;  /* 0x0000002a2a2ae220 */ /* 0x004fe20000400000 */
[----:B------:R2:W3:Y:S01]  /*87c0*/  MUFU.EX2 R46, R109 ;  /* 0x0000006d002e7308 */ /* 0x0004e20000000800 */
[----:B------:R-:W-:-:S02]  /*87d0*/  FSETP.GEU.AND P6, PT, R51, -126, PT ;  /* 0xc2fc00003300780b */ /* 0x000fc40003fce000 */
[----:B------:R-:W-:-:S05]  /*87e0*/  @!P2 FMUL R47, R47, 0.5 ;  /* 0x3f0000002f2fa820 */ /* 0x000fca0000400000 */
[----:B------:R-:W4:Y:S01]  /*87f0*/  MUFU.EX2 R48, R48 ;  /* 0x0000003000307308 */ /* 0x000f220000000800 */
[----:B-1----:R-:W-:Y:S01]  /*8800*/  @!P4 FMUL R38, R38, R38 ;  /* 0x000000262626c220 */ /* 0x002fe20000400000 */
[----:B------:R-:W-:Y:S01]  /*8810*/  FSETP.GEU.AND P4, PT, R49, -126, PT ;  /* 0xc2fc00003100780b */ /* 0x000fe20003f8e000 */
[--C-:B--2---:R-:W-:Y:S01]  /*8820*/  FFMA R109, R66, UR15, -R20.reuse ;  /* 0x0000000f426d7c23 */ /* 0x104fe20008000814 */
[--C-:B------:R-:W-:Y:S01]  /*8830*/  FFMA R66, R68, UR15, -R21.reuse ;  /* 0x0000000f44427c23 */ /* 0x100fe20008000815 */
[----:B------:R-:W-:Y:S01]  /*8840*/  FFMA R68, R70, UR15, -R20 ;  /* 0x0000000f46447c23 */ /* 0x000fe20008000814 */
[----:B------:R-:W-:Y:S01]  /*8850*/  @!P6 FMUL R51, R51, 0.5 ;  /* 0x3f0000003333e820 */ /* 0x000fe20000400000 */
[----:B------:R-:W-:Y:S01]  /*8860*/  FFMA R70, R72, UR15, -R21 ;  /* 0x0000000f48467c23 */ /* 0x000fe20008000815 */
[----:B------:R-:W1:Y:S01]  /*8870*/  MUFU.EX2 R47, R47 ;  /* 0x0000002f002f7308 */ /* 0x000e620000000800 */
[----:B---3--:R-:W-:Y:S01]  /*8880*/  @!P3 FMUL R46, R46, R46 ;  /* 0x0000002e2e2eb220 */ /* 0x008fe20000400000 */
[----:B------:R-:W-:-:S05]  /*8890*/  FSETP.GEU.AND P3, PT, R53, -126, PT ;  /* 0xc2fc00003500780b */ /* 0x000fca0003f6e000 */
[----:B------:R-:W-:Y:S01]  /*88a0*/  @!P4 FMUL R49, R49, 0.5 ;  /* 0x3f0000003131c820 */ /* 0x000fe20000400000 */
[----:B------:R-:W2:Y:S01]  /*88b0*/  MUFU.EX2 R51, R51 ;  /* 0x0000003300337308 */ /* 0x000ea20000000800 */
[----:B----4-:R-:W-:Y:S01]  /*88c0*/  @!P5 FMUL R48, R48, R48 ;  /* 0x000000303030d220 */ /* 0x010fe20000400000 */
[----:B------:R-:W-:-:S05]  /*88d0*/  FSETP.GEU.AND P5, PT, R55, -126, PT ;  /* 0xc2fc00003700780b */ /* 0x000fca0003fae000 */
[----:B------:R-:W-:Y:S01]  /*88e0*/  @!P3 FMUL R53, R53, 0.5 ;  /* 0x3f0000003535b820 */ /* 0x000fe20000400000 */
[----:B------:R-:W3:Y:S01]  /*88f0*/  MUFU.EX2 R49, R49 ;  /* 0x0000003100317308 */ /* 0x000ee20000000800 */
[----:B-1----:R-:W-:Y:S01]  /*8900*/  @!P2 FMUL R47, R47, R47 ;  /* 0x0000002f2f2fa220 */ /* 0x002fe20000400000 */
[----:B------:R-:W-:Y:S02]  /*8910*/  WARPGROUP.DEPBAR.LE gsb0, 0x0 ;  /* 0x00008000000079c5 */ /* 0x000fe40000010000 */
[----:B------:R-:W-:Y:S01]  /*8920*/  IMAD.MOV.U32 R25, RZ, RZ, -0x7fffffe0 ;  /* 0x80000020ff197424 */ /* 0x000fe200078e00ff */
[----:B------:R-:W-:Y:S02]  /*8930*/  IADD3 R24, R110, 0x40, RZ ;  /* 0x000000406e187810 */ /* 0x000fe40007ffe0ff */
[----:B------:R-:W-:Y:S01]  /*8940*/  F2FP.BF16.F32.PACK_AB R26, R37, R34 ;  /* 0x00000022251a723e */ /* 0x000fe200000010ff */
[----:B------:R-:W-:Y:S01]  /*8950*/  @!P5 FMUL R55, R55, 0.5 ;  /* 0x3f0000003737d820 */ /* 0x000fe20000400000 */
[----:B------:R-:W-:Y:S01]  /*8960*/  R2UR UR6, R24 ;  /* 0x00000000180672ca */ /* 0x000fe200000e0000 */
[----:B------:R-:W1:Y:S01]  /*8970*/  MUFU.EX2 R53, R53 ;  /* 0x0000003500357308 */ /* 0x000e620000000800 */
[----:B------:R-:W-:Y:S01]  /*8980*/  R2UR UR7, R25 ;  /* 0x00000000190772ca */ /* 0x000fe200000e0000 */
[----:B--2---:R-:W-:Y:S01]  /*8990*/  @!P6 FMUL R51, R51, R51 ;  /* 0x000000333333e220 */ /* 0x004fe20000400000 */
[----:B------:R-:W-:Y:S01]  /*89a0*/  F2FP.BF16.F32.PACK_AB R24, R29, R28 ;  /* 0x0000001c1d18723e */ /* 0x000fe200000010ff */
[----:B------:R-:W-:Y:S01]  /*89b0*/  FADD R28, R33, R28 ;  /* 0x0000001c211c7221 */ /* 0x000fe20000000000 */
[----:B------:R-:W-:Y:S01]  /*89c0*/  F2FP.BF16.F32.PACK_AB R25, R35, R32 ;  /* 0x000000202319723e */ /* 0x000fe200000010ff */
[----:B------:R-:W-:Y:S01]  /*89d0*/  FADD R32, R105, R32 ;  /* 0x0000002069207221 */ /* 0x000fe20000000000 */
[----:B------:R-:W-:Y:S01]  /*89e0*/  F2FP.BF16.F32.PACK_AB R27, R39, R36 ;  /* 0x00000024271b723e */ /* 0x000fe200000010ff */
[----:B---3--:R-:W-:Y:S01]  /*89f0*/  @!P4 FMUL R49, R49, R49 ;  /* 0x000000313131c220 */ /* 0x008fe20000400000 */
[----:B------:R-:W-:Y:S01]  /*8a00*/  FSETP.GEU.AND P2, PT, R50, -126, PT ;  /* 0xc2fc00003200780b */ /* 0x000fe20003f4e000 */
[----:B------:R-:W2:Y:S01]  /*8a10*/  MUFU.EX2 R55, R55 ;  /* 0x0000003700377308 */ /* 0x000ea20000000800 */
[----:B------:R-:W-:Y:S01]  /*8a20*/  WARPGROUP.ARRIVE ;  /* 0x00000000000079c5 */ /* 0x000fe20000000000 */
[----:B------:R-:W-:Y:S01]  /*8a30*/  FSETP.GEU.AND P4, PT, R52, -126, PT ;  /* 0xc2fc00003400780b */ /* 0x000fe20003f8e000 */
[----:B------:R-:W-:Y:S01]  /*8a40*/  FADD R29, R28, R29 ;  /* 0x0000001d1c1d7221 */ /* 0x000fe20000000000 */
[----:B------:R-:W-:Y:S01]  /*8a50*/  FSETP.GEU.AND P6, PT, R54, -126, PT ;  /* 0xc2fc00003600780b */ /* 0x000fe20003fce000 */
[----:B------:R-:W-:Y:S01]  /*8a60*/  FADD R35, R32, R35 ;  /* 0x0000002320237221 */ /* 0x000fe20000000000 */
[----:B------:R-:W-:Y:S01]  /*8a70*/  FFMA R32, R83, UR15, -R20 ;  /* 0x0000000f53207c23 */ /* 0x000fe20008000814 */
[----:B------:R-:W-:Y:S01]  /*8a80*/  HGMMA.64x32x16.F32.BF16 R88, R24, gdesc[UR4].tnspB, R88, gsb0 ;  /* 0x4060000418587df0 */ /* 0x000fe20008001858 */
[----:B-1----:R-:W-:Y:S01]  /*8a90*/  @!P3 FMUL R53, R53, R53 ;  /* 0x000000353535b220 */ /* 0x002fe20000400000 */
[----:B------:R-:W-:Y:S01]  /*8aa0*/  FSETP.GEU.AND P3, PT, R56, -126, PT ;  /* 0xc2fc00003800780b */ /* 0x000fe20003f6e000 */
[----:B------:R-:W-:Y:S01]  /*8ab0*/  FADD R34, R29, R34 ;  /* 0x000000221d227221 */ /* 0x000fe20000000000 */
[----:B------:R-:W-:Y:S01]  /*8ac0*/  FFMA R20, R87, UR15, -R20 ;  /* 0x0000000f57147c23 */ /* 0x000fe20008000814 */
[----:B------:R-:W-:Y:S01]  /*8ad0*/  @!P2 FMUL R50, R50, 0.5 ;  /* 0x3f0000003232a820 */ /* 0x000fe20000400000 */
[----:B------:R-:W-:Y:S01]  /*8ae0*/  FADD R36, R35, R36 ;  /* 0x0000002423247221 */ /* 0x000fe20000000000 */
[----:B------:R-:W-:Y:S01]  /*8af0*/  FADD R37, R34, R37 ;  /* 0x0000002522257221 */ /* 0x000fe20000000000 */
[----:B------:R-:W-:-:S02]  /*8b00*/  @!P4 FMUL R52, R52, 0.5 ;  /* 0x3f0000003434c820 */ /* 0x000fc40000400000 */
[----:B------:R-:W-:Y:S01]  /*8b10*/  @!P6 FMUL R54, R54, 0.5 ;  /* 0x3f0000003636e820 */ /* 0x000fe20000400000 */
[----:B------:R-:W1:Y:S01]  /*8b20*/  MUFU.EX2 R50, R50 ;  /* 0x0000003200327308 */ /* 0x000e620000000800 */
[----:B--2---:R-:W-:Y:S01]  /*8b30*/  @!P5 FMUL R55, R55, R55 ;  /* 0x000000373737d220 */ /* 0x004fe20000400000 */
[----:B------:R-:W-:Y:S01]  /*8b40*/  FSETP.GEU.AND P5, PT, R58, -126, PT ;  /* 0xc2fc00003a00780b */ /* 0x000fe20003fae000 */
[----:B------:R-:W-:Y:S01]  /*8b50*/  FADD R36, R36, R39 ;  /* 0x0000002724247221 */ /* 0x000fe20000000000 */
[----:B------:R-:W-:-:S04]  /*8b60*/  @!P3 FMUL R56, R56, 0.5 ;  /* 0x3f0000003838b820 */ /* 0x000fc80000400000 */
[----:B------:R-:W2:Y:S07]  /*8b70*/  MUFU.EX2 R52, R52 ;  /* 0x0000003400347308 */ /* 0x000eae0000000800 */
[----:B------:R-:W-:Y:S01]  /*8b80*/  @!P5 FMUL R58, R58, 0.5 ;  /* 0x3f0000003a3ad820 */ /* 0x000fe20000400000 */
[----:B------:R-:W3:Y:S01]  /*8b90*/  MUFU.EX2 R54, R54 ;  /* 0x0000003600367308 */ /* 0x000ee20000000800 */
[----:B-1----:R-:W-:Y:S01]  /*8ba0*/  @!P2 FMUL R50, R50, R50 ;  /* 0x000000323232a220 */ /* 0x002fe20000400000 */
[----:B------:R-:W-:-:S06]  /*8bb0*/  FSETP.GEU.AND P2, PT, R57, -126, PT ;  /* 0xc2fc00003900780b */ /* 0x000fcc0003f4e000 */
[----:B------:R-:W1:Y:S01]  /*8bc0*/  MUFU.EX2 R56, R56 ;  /* 0x0000003800387308 */ /* 0x000e620000000800 */
[----:B--2---:R-:W-:Y:S01]  /*8bd0*/  @!P4 FMUL R52, R52, R52 ;  /* 0x000000343434c220 */ /* 0x004fe20000400000 */
[----:B------:R-:W-:-:S05]  /*8be0*/  FSETP.GEU.AND P4, PT, R59, -126, PT ;  /* 0xc2fc00003b00780b */ /* 0x000fca0003f8e000 */
[----:B------:R-:W-:Y:S01]  /*8bf0*/  @!P2 FMUL R57, R57, 0.5 ;  /* 0x3f0000003939a820 */ /* 0x000fe20000400000 */
[----:B------:R-:W2:Y:S01]  /*8c00*/  MUFU.EX2 R58, R58 ;  /* 0x0000003a003a7308 */ /* 0x000ea20000000800 */
[----:B---3--:R-:W-:Y:S01]  /*8c10*/  @!P6 FMUL R54, R54, R54 ;  /* 0x000000363636e220 */ /* 0x008fe20000400000 */
[----:B------:R-:W-:Y:S01]  /*8c20*/  FSETP.GEU.AND P6, PT, R61, -126, PT ;  /* 0xc2fc00003d00780b */ /* 0x000fe20003fce000 */
[----:B------:R-:W-:Y:S02]  /*8c30*/  WARPGROUP.DEPBAR.LE gsb0, 0x0 ;  /* 0x00008000000079c5 */ /* 0x000fe40000010000 */
[----:B------:R-:W-:Y:S01]  /*8c40*/  VIADD R24, R110, 0x80 ;  /* 0x000000806e187836 */ /* 0x000fe20000000000 */
[----:B------:R-:W-:Y:S02]  /*8c50*/  MOV R25, 0x80000020 ;  /* 0x8000002000197802 */ /* 0x000fe40000000f00 */
[----:B------:R-:W3:Y:S01]  /*8c60*/  MUFU.EX2 R57, R57 ;  /* 0x0000003900397308 */ /* 0x000ee20000000800 */
[----:B------:R-:W-:Y:S01]  /*8c70*/  F2FP.BF16.F32.PACK_AB R26, R41, R38 ;  /* 0x00000026291a723e */ /* 0x000fe200000010ff */
[----:B------:R-:W-:Y:S01]  /*8c80*/  @!P4 FMUL R59, R59, 0.5 ;  /* 0x3f0000003b3bc820 */ /* 0x000fe20000400000 */
[----:B------:R-:W-:Y:S01]  /*8c90*/  R2UR UR6, R24 ;  /* 0x00000000180672ca */ /* 0x000fe200000e0000 */
[----:B-1----:R-:W-:Y:S01]  /*8ca0*/  @!P3 FMUL R56, R56, R56 ;  /* 0x000000383838b220 */ /* 0x002fe20000400000 */
[----:B------:R-:W-:-:S02]  /*8cb0*/  R2UR UR7, R25 ;  /* 0x00000000190772ca */ /* 0x000fc400000e0000 */
[----:B------:R-:W-:Y:S01]  /*8cc0*/  @!P6 FMUL R61, R61, 0.5 ;  /* 0x3f0000003d3de820 */ /* 0x000fe20000400000 */
[----:B------:R-:W-:Y:S01]  /*8cd0*/  F2FP.BF16.F32.PACK_AB R24, R43, R40 ;  /* 0x000000282b18723e */ /* 0x000fe200000010ff */
[----:B------:R-:W1:Y:S01]  /*8ce0*/  MUFU.EX2 R59, R59 ;  /* 0x0000003b003b7308 */ /* 0x000e620000000800 */
[----:B------:R-:W-:Y:S01]  /*8cf0*/  F2FP.BF16.F32.PACK_AB R25, R44, R45 ;  /* 0x0000002d2c19723e */ /* 0x000fe200000010ff */
[----:B--2---:R-:W-:Y:S01]  /*8d00*/  @!P5 FMUL R58, R58, R58 ;  /* 0x0000003a3a3ad220 */ /* 0x004fe20000400000 */
[----:B------:R-:W-:Y:S01]  /*8d10*/  F2FP.BF16.F32.PACK_AB R27, R47, R42 ;  /* 0x0000002a2f1b723e */ /* 0x000fe200000010ff */
[----:B------:R-:W-:Y:S01]  /*8d20*/  FADD R40, R37, R40 ;  /* 0x0000002825287221 */ /* 0x000fe20000000000 */
[----:B------:R-:W-:Y:S01]  /*8d30*/  FSETP.GEU.AND P3, PT, R63, -126, PT ;  /* 0xc2fc00003f00780b */ /* 0x000fe20003f6e000 */
[----:B------:R-:W-:Y:S01]  /*8d40*/  FADD R45, R36, R45 ;  /* 0x0000002d242d7221 */ /* 0x000fe20000000000 */
[----:B------:R-:W-:Y:S01]  /*8d50*/  WARPGROUP.ARRIVE ;  /* 0x00000000000079c5 */ /* 0x000fe20000000000 */
[----:B------:R-:W2:Y:S01]  /*8d60*/  MUFU.EX2 R61, R61 ;  /* 0x0000003d003d7308 */ /* 0x000ea20000000800 */
[----:B---3--:R-:W-:Y:S01]  /*8d70*/  @!P2 FMUL R57, R57, R57 ;  /* 0x000000393939a220 */ /* 0x008fe20000400000 */
[----:B------:R-:W-:Y:S01]  /*8d80*/  FSETP.GEU.AND P2, PT, R60, -126, PT ;  /* 0xc2fc00003c00780b */ /* 0x000fe20003f4e000 */
[----:B------:R-:W-:Y:S01]  /*8d90*/  FADD R43, R40, R43 ;  /* 0x0000002b282b7221 */ /* 0x000fe20000000000 */
[----:B------:R-:W-:Y:S01]  /*8da0*/  FSETP.GEU.AND P5, PT, R62, -126, PT ;  /* 0xc2fc00003e00780b */ /* 0x000fe20003fae000 */
[----:B------:R-:W-:Y:S01]  /*8db0*/  HGMMA.64x32x16.F32.BF16 R88, R24, gdesc[UR4].tnspB, R88, gsb0 ;  /* 0x4060000418587df0 */ /* 0x000fe20008001858 */
[----:B------:R-:W-:Y:S01]  /*8dc0*/  FADD R45, R45, R44 ;  /* 0x0000002c2d2d7221 */ /* 0x000fe20000000000 */
[----:B------:R-:W-:Y:S01]  /*8dd0*/  FADD R38, R43, R38 ;  /* 0x000000262b267221 */ /* 0x000fe20000000000 */
[----:B-1----:R-:W-:-:S02]  /*8de0*/  @!P4 FMUL R59, R59, R59 ;  /* 0x0000003b3b3bc220 */ /* 0x002fc40000400000 */
[----:B------:R-:W-:Y:S01]  /*8df0*/  @!P3 FMUL R63, R63, 0.5 ;  /* 0x3f0000003f3fb820 */ /* 0x000fe20000400000 */
[----:B------:R-:W-:Y:S01]  /*8e00*/  FSETP.GEU.AND P4, PT, R64, -126, PT ;  /* 0xc2fc00004000780b */ /* 0x000fe20003f8e000 */
[----:B------:R-:W-:Y:S01]  /*8e10*/  FADD R42, R45, R42 ;  /* 0x0000002a2d2a7221 */ /* 0x000fe20000000000 */
[----:B------:R-:W-:Y:S02]  /*8e20*/  FADD R41, R38, R41 ;  /* 0x0000002926297221 */ /* 0x000fe40000000000 */
[----:B------:R-:W-:Y:S01]  /*8e30*/  @!P2 FMUL R60, R60, 0.5 ;  /* 0x3f0000003c3ca820 */ /* 0x000fe20000400000 */
[----:B------:R-:W1:Y:S01]  /*8e40*/  MUFU.EX2 R63, R63 ;  /* 0x0000003f003f7308 */ /* 0x000e620000000800 */
[----:B--2---:R-:W-:Y:S01]  /*8e50*/  @!P6 FMUL R61, R61, R61 ;  /* 0x0000003d3d3de220 */ /* 0x004fe20000400000 */
[----:B------:R-:W-:Y:S01]  /*8e60*/  FSETP.GEU.AND P6, PT, R109, -126, PT ;  /* 0xc2fc00006d00780b */ /* 0x000fe20003fce000 */
[----:B------:R-:W-:Y:S01]  /*8e70*/  @!P5 FMUL R62, R62, 0.5 ;  /* 0x3f0000003e3ed820 */ /* 0x000fe20000400000 */
[----:B------:R-:W-:-:S04]  /*8e80*/  FADD R47, R42, R47 ;  /* 0x0000002f2a2f7221 */ /* 0x000fc80000000000 */
[----:B------:R-:W2:Y:S01]  /*8e90*/  MUFU.EX2 R60, R60 ;  /* 0x0000003c003c7308 */ /* 0x000ea20000000800 */
[----:B------:R-:W-:-:S06]  /*8ea0*/  @!P4 FMUL R64, R64, 0.5 ;  /* 0x3f0000004040c820 */ /* 0x000fcc0000400000 */
        /* <DEDUP_REMOVED lines=13> */
[----:B------:R-:W-:Y:S01]  /*8f80*/  F2FP.BF16.F32.PACK_AB R26, R53, R50 ;  /* 0x00000032351a723e */ /* 0x000fe200000010ff */
[----:B------:R-:W-:Y:S01]  /*8f90*/  IMAD.MOV.U32 R25, RZ, RZ, -0x7fffffe0 ;  /* 0x80000020ff197424 */ /* 0x000fe200078e00ff */
[----:B------:R-:W-:Y:S01]  /*8fa0*/  F2FP.BF16.F32.PACK_AB R27, R55, R52 ;  /* 0x00000034371b723e */ /* 0x000fe200000010ff */
[----:B------:R-:W-:Y:S01]  /*8fb0*/  @!P2 FMUL R111, R111, 0.5 ;  /* 0x3f0000006f6fa820 */ /* 0x000fe20000400000 */
[----:B------:R-:W-:Y:S01]  /*8fc0*/  R2UR UR6, R24 ;  /* 0x00000000180672ca */ /* 0x000fe200000e0000 */
[----:B-1----:R-:W-:Y:S01]  /*8fd0*/  @!P5 FMUL R62, R62, R62 ;  /* 0x0000003e3e3ed220 */ /* 0x002fe20000400000 */
[----:B------:R-:W-:Y:S01]  /*8fe0*/  R2UR UR7, R25 ;  /* 0x00000000190772ca */ /* 0x000fe200000e0000 */
[----:B------:R1:W3:Y:S01]  /*8ff0*/  MUFU.EX2 R64, R111 ;  /* 0x0000006f00407308 */ /* 0x0002e20000000800 */
[----:B------:R-:W-:Y:S01]  /*9000*/  F2FP.BF16.F32.PACK_AB R24, R49, R46 ;  /* 0x0000002e3118723e */ /* 0x000fe200000010ff */
[----:B--2---:R-:W-:Y:S01]  /*9010*/  @!P6 FMUL R67, R67, R67 ;  /* 0x000000434343e220 */ /* 0x004fe20000400000 */
[----:B------:R-:W-:Y:S01]  /*9020*/  F2FP.BF16.F32.PACK_AB R25, R51, R48 ;  /* 0x000000303319723e */ /* 0x000fe200000010ff */
[----:B------:R-:W-:Y:S01]  /*9030*/  @!P4 FMUL R69, R69, 0.5 ;  /* 0x3f0000004545c820 */ /* 0x000fe20000400000 */
[----:B------:R-:W-:Y:S01]  /*9040*/  FSETP.GEU.AND P5, PT, R68, -126, PT ;  /* 0xc2fc00004400780b */ /* 0x000fe20003fae000 */
[----:B------:R-:W-:Y:S01]  /*9050*/  FADD R46, R41, R46 ;  /* 0x0000002e292e7221 */ /* 0x000fe20000000000 */
[----:B------:R-:W-:Y:S01]  /*9060*/  WARPGROUP.ARRIVE ;  /* 0x00000000000079c5 */ /* 0x000fe20000000000 */
[----:B------:R-:W-:Y:S01]  /*9070*/  FSETP.GEU.AND P6, PT, R71, -126, PT ;  /* 0xc2fc00004700780b */ /* 0x000fe20003fce000 */
[----:B------:R-:W2:Y:S01]  /*9080*/  MUFU.EX2 R66, R66 ;  /* 0x0000004200427308 */ /* 0x000ea20000000800 */
[----:B-1----:R-:W-:-:S02]  /*9090*/  IMAD.MOV.U32 R111, RZ, RZ, -0x7fffffe0 ;  /* 0x80000020ff6f7424 */ /* 0x002fc400078e00ff */
[----:B------:R-:W-:Y:S01]  /*90a0*/  FADD R48, R47, R48 ;  /* 0x000000302f307221 */ /* 0x000fe20000000000 */
[----:B------:R-:W-:Y:S01]  /*90b0*/  FADD R49, R46, R49 ;  /* 0x000000312e317221 */ /* 0x000fe20000000000 */
[----:B------:R-:W-:Y:S02]  /*90c0*/  HGMMA.64x32x16.F32.BF16 R88, R24, gdesc[UR4].tnspB, R88, gsb0 ;  /* 0x4060000418587df0 */ /* 0x000fe40008001858 */
[----:B------:R-:W-:Y:S01]  /*90d0*/  FADD R51, R48, R51 ;  /* 0x0000003330337221 */ /* 0x000fe20000000000 */
[----:B------:R-:W-:Y:S01]  /*90e0*/  FADD R50, R49, R50 ;  /* 0x0000003231327221 */ /* 0x000fe20000000000 */
[----:B------:R-:W1:Y:S01]  /*90f0*/  MUFU.EX2 R69, R69 ;  /* 0x0000004500457308 */ /* 0x000e620000000800 */
[----:B------:R-:W-:Y:S01]  /*9100*/  @!P5 FMUL R68, R68, 0.5 ;  /* 0x3f0000004444d820 */ /* 0x000fe20000400000 */
[----:B---3--:R-:W-:Y:S01]  /*9110*/  @!P2 FMUL R64, R64, R64 ;  /* 0x000000404040a220 */ /* 0x008fe20000400000 */
[----:B------:R-:W-:Y:S01]  /*9120*/  FSETP.GEU.AND P2, PT, R70, -126, PT ;  /* 0xc2fc00004600780b */ /* 0x000fe20003f4e000 */
[----:B------:R-:W-:Y:S01]  /*9130*/  @!P6 FMUL R71, R71, 0.5 ;  /* 0x3f0000004747e820 */ /* 0x000fe20000400000 */
[----:B------:R-:W-:Y:S01]  /*9140*/  FADD R52, R51, R52 ;  /* 0x0000003433347221 */ /* 0x000fe20000000000 */
[----:B------:R-:W-:-:S02]  /*9150*/  FADD R53, R50, R53 ;  /* 0x0000003532357221 */ /* 0x000fc40000000000 */
[----:B------:R-:W3:Y:S01]  /*9160*/  MUFU.EX2 R68, R68 ;  /* 0x0000004400447308 */ /* 0x000ee20000000800 */
[----:B--2---:R-:W-:Y:S01]  /*9170*/  @!P3 FMUL R66, R66, R66 ;  /* 0x000000424242b220 */ /* 0x004fe20000400000 */
[----:B------:R-:W-:Y:S01]  /*9180*/  FSETP.GEU.AND P3, PT, R73, -126, PT ;  /* 0xc2fc00004900780b */ /* 0x000fe20003f6e000 */
[----:B------:R-:W-:-:S05]  /*9190*/  FADD R55, R52, R55 ;  /* 0x0000003734377221 */ /* 0x000fca0000000000 */
[----:B------:R-:W2:Y:S01]  /*91a0*/  MUFU.EX2 R71, R71 ;  /* 0x0000004700477308 */ /* 0x000ea20000000800 */
[----:B-1----:R-:W-:Y:S01]  /*91b0*/  @!P4 FMUL R69, R69, R69 ;  /* 0x000000454545c220 */ /* 0x002fe20000400000 */
[----:B------:R-:W-:Y:S01]  /*91c0*/  FSETP.GEU.AND P4, PT, R74, -126, PT ;  /* 0xc2fc00004a00780b */ /* 0x000fe20003f8e000 */
[----:B------:R-:W-:-:S04]  /*91d0*/  @!P2 FMUL R70, R70, 0.5 ;  /* 0x3f0000004646a820 */ /* 0x000fc80000400000 */
[----:B------:R-:W-:Y:S02]  /*91e0*/  @!P3 FMUL R73, R73, 0.5 ;  /* 0x3f0000004949b820 */ /* 0x000fe40000400000 */
[----:B------:R-:W1:Y:S01]  /*91f0*/  MUFU.EX2 R70, R70 ;  /* 0x0000004600467308 */ /* 0x000e620000000800 */
[----:B---3--:R-:W-:Y:S01]  /*9200*/  @!P5 FMUL R68, R68, R68 ;  /* 0x000000444444d220 */ /* 0x008fe20000400000 */
[----:B------:R-:W-:-:S04]  /*9210*/  FSETP.GEU.AND P5, PT, R75, -126, PT ;  /* 0xc2fc00004b00780b */ /* 0x000fc80003fae000 */
[----:B------:R-:W-:Y:S01]  /*9220*/  @!P4 FMUL R74, R74, 0.5 ;  /* 0x3f0000004a4ac820 */ /* 0x000fe20000400000 */
[----:B--2---:R-:W-:Y:S01]  /*9230*/  @!P6 FMUL R71, R71, R71 ;  /* 0x000000474747e220 */ /* 0x004fe20000400000 */
[----:B------:R-:W2:Y:S01]  /*9240*/  MUFU.EX2 R23, R73 ;  /* 0x0000004900177308 */ /* 0x000ea20000000800 */
[----:B------:R-:W-:-:S06]  /*9250*/  FSETP.GEU.AND P6, PT, R30, -126, PT ;  /* 0xc2fc00001e00780b */ /* 0x000fcc0003fce000 */
[----:B------:R-:W-:Y:S01]  /*9260*/  @!P5 FMUL R75, R75, 0.5 ;  /* 0x3f0000004b4bd820 */ /* 0x000fe20000400000 */
[----:B------:R-:W3:Y:S01]  /*9270*/  MUFU.EX2 R22, R74 ;  /* 0x0000004a00167308 */ /* 0x000ee20000000800 */
[----:B-1----:R-:W-:Y:S01]  /*9280*/  @!P2 FMUL R70, R70, R70 ;  /* 0x000000464646a220 */ /* 0x002fe20000400000 */
[----:B------:R-:W-:Y:S01]  /*9290*/  FSETP.GEU.AND P2, PT, R77, -126, PT ;  /* 0xc2fc00004d00780b */ /* 0x000fe20003f4e000 */
[----:B------:R-:W-:Y:S02]  /*92a0*/  WARPGROUP.DEPBAR.LE gsb0, 0x0 ;  /* 0x00008000000079c5 */ /* 0x000fe40000010000 */
[----:B------:R-:W-:Y:S01]  /*92b0*/  IMAD.MOV.U32 R25, RZ, RZ, -0x7fffffe0 ;  /* 0x80000020ff197424 */ /* 0x000fe200078e00ff */
[----:B------:R-:W-:Y:S01]  /*92c0*/  IADD3 R24, R110, 0x100, RZ ;  /* 0x000001006e187810 */ /* 0x000fe20007ffe0ff */
[----:B------:R-:W-:Y:S01]  /*92d0*/  @!P6 FMUL R30, R30, 0.5 ;  /* 0x3f0000001e1ee820 */ /* 0x000fe20000400000 */
[----:B------:R-:W-:Y:S01]  /*92e0*/  F2FP.BF16.F32.PACK_AB R26, R61, R58 ;  /* 0x0000003a3d1a723e */ /* 0x000fe200000010ff */
[----:B--2---:R-:W-:Y:S01]  /*92f0*/  @!P3 FMUL R23, R23, R23 ;  /* 0x000000171717b220 */ /* 0x004fe20000400000 */
[----:B------:R-:W-:Y:S01]  /*9300*/  R2UR UR6, R24 ;  /* 0x00000000180672ca */ /* 0x000fe200000e0000 */
[----:B------:R-:W1:Y:S01]  /*9310*/  MUFU.EX2 R31, R75 ;  /* 0x0000004b001f7308 */ /* 0x000e620000000800 */
[----:B------:R-:W-:-:S02]  /*9320*/  R2UR UR7, R25 ;  /* 0x00000000190772ca */ /* 0x000fc400000e0000 */
[----:B------:R-:W-:Y:S01]  /*9330*/  F2FP.BF16.F32.PACK_AB R24, R57, R54 ;  /* 0x000000363918723e */ /* 0x000fe200000010ff */
[----:B------:R-:W-:Y:S01]  /*9340*/  @!P2 FMUL R77, R77, 0.5 ;  /* 0x3f0000004d4da820 */ /* 0x000fe20000400000 */
[----:B------:R-:W-:Y:S01]  /*9350*/  F2FP.BF16.F32.PACK_AB R25, R59, R56 ;  /* 0x000000383b19723e */ /* 0x000fe200000010ff */
[----:B---3--:R-:W-:Y:S01]  /*9360*/  @!P4 FMUL R22, R22, R22 ;  /* 0x000000161616c220 */ /* 0x008fe20000400000 */
[----:B------:R-:W-:Y:S01]  /*9370*/  F2FP.BF16.F32.PACK_AB R27, R63, R60 ;  /* 0x0000003c3f1b723e */ /* 0x000fe200000010ff */
[----:B------:R-:W2:Y:S01]  /*9380*/  MUFU.EX2 R30, R30 ;  /* 0x0000001e001e7308 */ /* 0x000ea20000000800 */
[----:B------:R-:W-:Y:S01]  /*9390*/  FSETP.GEU.AND P3, PT, R78, -126, PT ;  /* 0xc2fc00004e00780b */ /* 0x000fe20003f6e000 */
[----:B------:R-:W-:Y:S01]  /*93a0*/  FADD R54, R53, R54 ;  /* 0x0000003635367221 */ /* 0x000fe20000000000 */
[----:B------:R-:W-:Y:S01]  /*93b0*/  WARPGROUP.ARRIVE ;  /* 0x00000000000079c5 */ /* 0x000fe20000000000 */
[----:B------:R-:W-:Y:S01]  /*93c0*/  FSETP.GEU.AND P4, PT, R79, -126, PT ;  /* 0xc2fc00004f00780b */ /* 0x000fe20003f8e000 */
[----:B------:R-:W-:Y:S01]  /*93d0*/  FADD R56, R55, R56 ;  /* 0x0000003837387221 */ /* 0x000fe20000000000 */
[----:B------:R-:W-:-:S02]  /*93e0*/  FADD R57, R54, R57 ;  /* 0x0000003936397221 */ /* 0x000fc40000000000 */
[----:B------:R-:W3:Y:S01]  /*93f0*/  MUFU.EX2 R33, R77 ;  /* 0x0000004d00217308 */ /* 0x000ee20000000800 */
[----:B------:R-:W-:Y:S01]  /*9400*/  HGMMA.64x32x16.F32.BF16 R88, R24, gdesc[UR4].tnspB, R88, gsb0 ;  /* 0x4060000418587df0 */ /* 0x000fe20008001858 */
[----:B------:R-:W-:Y:S01]  /*9410*/  R2UR UR6, R12 ;  /* 0x000000000c0672ca */ /* 0x000fe200000e0000 */
[----:B-1----:R-:W-:Y:S01]  /*9420*/  @!P5 FMUL R31, R31, R31 ;  /* 0x0000001f1f1fd220 */ /* 0x002fe20000400000 */
[----:B------:R-:W-:Y:S01]  /*9430*/  R2UR UR7, R13 ;  /* 0x000000000d0772ca */ /* 0x000fe200000e0000 */
[----:B------:R-:W-:Y:S02]  /*9440*/  VIADD R12, R110, 0x180 ;  /* 0x000001806e0c7836 */ /* 0x000fe40000000000 */
[----:B------:R-:W-:Y:S01]  /*9450*/  @!P3 FMUL R78, R78, 0.5 ;  /* 0x3f0000004e4eb820 */ /* 0x000fe20000400000 */
[----:B------:R-:W-:Y:S01]  /*9460*/  FSETP.GEU.AND P5, PT, R80, -126, PT ;  /* 0xc2fc00005000780b */ /* 0x000fe20003fae000 */
[----:B------:R-:W-:Y:S02]  /*9470*/  IMAD.MOV.U32 R13, RZ, RZ, -0x7fffffe0 ;  /* 0x80000020ff0d7424 */ /* 0x000fe400078e00ff */
[----:B------:R-:W-:Y:S01]  /*9480*/  @!P4 FMUL R79, R79, 0.5 ;  /* 0x3f0000004f4fc820 */ /* 0x000fe20000400000 */
[----:B------:R-:W1:Y:S01]  /*9490*/  MUFU.EX2 R28, R78 ;  /* 0x0000004e001c7308 */ /* 0x000e620000000800 */
[----:B--2---:R-:W-:Y:S01]  /*94a0*/  @!P6 FMUL R30, R30, R30 ;  /* 0x0000001e1e1ee220 */ /* 0x004fe20000400000 */
[----:B------:R-:W-:Y:S01]  /*94b0*/  FSETP.GEU.AND P6, PT, R81, -126, PT ;  /* 0xc2fc00005100780b */ /* 0x000fe20003fce000 */
[----:B------:R-:W-:Y:S01]  /*94c0*/  FADD R59, R56, R59 ;  /* 0x0000003b383b7221 */ /* 0x000fe20000000000 */
[----:B------:R-:W-:Y:S01]  /*94d0*/  IADD3 R110, R110, 0x1c0, RZ ;  /* 0x000001c06e6e7810 */ /* 0x000fe20007ffe0ff */
[----:B------:R-:W-:Y:S01]  /*94e0*/  FADD R58, R57, R58 ;  /* 0x0000003a393a7221 */ /* 0x000fe20000000000 */
[----:B---3--:R-:W-:-:S02]  /*94f0*/  @!P2 FMUL R33, R33, R33 ;  /* 0x000000212121a220 */ /* 0x008fc40000400000 */
[----:B------:R-:W2:Y:S01]  /*9500*/  MUFU.EX2 R21, R79 ;  /* 0x0000004f00157308 */ /* 0x000ea20000000800 */
[----:B------:R-:W-:Y:S01]  /*9510*/  FSETP.GEU.AND P2, PT, R82, -126, PT ;  /* 0xc2fc00005200780b */ /* 0x000fe20003f4e000 */
[----:B------:R-:W-:Y:S01]  /*9520*/  @!P5 FMUL R80, R80, 0.5 ;  /* 0x3f0000005050d820 */ /* 0x000fe20000400000 */
[----:B------:R-:W-:Y:S01]  /*9530*/  FADD R60, R59, R60 ;  /* 0x0000003c3b3c7221 */ /* 0x000fe20000000000 */
[----:B------:R-:W-:-:S03]  /*9540*/  FADD R58, R58, R61 ;  /* 0x0000003d3a3a7221 */ /* 0x000fc60000000000 */
[----:B------:R-:W-:Y:S01]  /*9550*/  @!P6 FMUL R81, R81, 0.5 ;  /* 0x3f0000005151e820 */ /* 0x000fe20000400000 */
[----:B------:R-:W3:Y:S01]  /*9560*/  MUFU.EX2 R29, R80 ;  /* 0x00000050001d7308 */ /* 0x000ee20000000800 */
[----:B-1----:R-:W-:Y:S01]  /*9570*/  @!P3 FMUL R28, R28, R28 ;  /* 0x0000001c1c1cb220 */ /* 0x002fe20000400000 */
[----:B------:R-:W-:Y:S01]  /*9580*/  FSETP.GEU.AND P3, PT, R32, -126, PT ;  /* 0xc2fc00002000780b */ /* 0x000fe20003f6e000 */
[----:B------:R-:W-:-:S03]  /*9590*/  FADD R60, R60, R63 ;  /* 0x0000003f3c3c7221 */ /* 0x000fc60000000000 */
[----:B------:R-:W-:Y:S01]  /*95a0*/  @!P2 FMUL R82, R82, 0.5 ;  /* 0x3f0000005252a820 */ /* 0x000fe20000400000 */
[----:B--2---:R-:W-:Y:S01]  /*95b0*/  @!P4 FMUL R21, R21, R21 ;  /* 0x000000151515c220 */ /* 0x004fe20000400000 */
[----:B------:R-:W-:-:S07]  /*95c0*/  FSETP.GEU.AND P4, PT, R84, -126, PT ;  /* 0xc2fc00005400780b */ /* 0x000fce0003f8e000 */
[----:B------:R-:W-:Y:S01]  /*95d0*/  @!P3 FMUL R32, R32, 0.5 ;  /* 0x3f0000002020b820 */ /* 0x000fe20000400000 */
[----:B---3--:R-:W-:Y:S01]  /*95e0*/  @!P5 FMUL R29, R29, R29 ;  /* 0x0000001d1d1dd220 */ /* 0x008fe20000400000 */
[----:B------:R-:W-:-:S04]  /*95f0*/  FSETP.GEU.AND P5, PT, R85, -126, PT ;  /* 0xc2fc00005500780b */ /* 0x000fc80003fae000 */
[----:B------:R-:W1:Y:S01]  /*9600*/  MUFU.EX2 R32, R32 ;  /* 0x0000002000207308 */ /* 0x000e620000000800 */
[----:B------:R-:W-:Y:S01]  /*9610*/  @!P4 FMUL R84, R84, 0.5 ;  /* 0x3f0000005454c820 */ /* 0x000fe20000400000 */
[----:B------:R-:W-:Y:S02]  /*9620*/  WARPGROUP.DEPBAR.LE gsb0, 0x0 ;  /* 0x00008000000079c5 */ /* 0x000fe40000010000 */
[----:B------:R-:W-:Y:S01]  /*9630*/  F2FP.BF16.F32.PACK_AB R24, R62, R65 ;  /* 0x000000413e18723e */ /* 0x000fe200000010ff */
[----:B------:R-:W-:Y:S01]  /*9640*/  FADD R65, R58, R65 ;  /* 0x000000413a417221 */ /* 0x000fe20000000000 */
[----:B------:R-:W-:Y:S02]  /*9650*/  F2FP.BF16.F32.PACK_AB R25, R64, R67 ;  /* 0x000000434019723e */ /* 0x000fe400000010ff */
[----:B------:R-:W2:Y:S01]  /*9660*/  MUFU.EX2 R34, R84 ;  /* 0x0000005400227308 */ /* 0x000ea20000000800 */
[----:B------:R-:W-:Y:S01]  /*9670*/  F2FP.BF16.F32.PACK_AB R26, R69, R66 ;  /* 0x00000042451a723e */ /* 0x000fe200000010ff */
[----:B------:R-:W-:Y:S01]  /*9680*/  @!P5 FMUL R85, R85, 0.5 ;  /* 0x3f0000005555d820 */ /* 0x000fe20000400000 */
[----:B------:R-:W-:Y:S01]  /*9690*/  F2FP.BF16.F32.PACK_AB R27, R71, R68 ;  /* 0x00000044471b723e */ /* 0x000fe200000010ff */
[----:B------:R-:W-:Y:S01]  /*96a0*/  FADD R67, R60, R67 ;  /* 0x000000433c437221 */ /* 0x000fe20000000000 */
[----:B------:R-:W-:-:S02]  /*96b0*/  FADD R65, R65, R62 ;  /* 0x0000003e41417221 */ /* 0x000fc40000000000 */
[----:B------:R-:W-:Y:S01]  /*96c0*/  WARPGROUP.ARRIVE ;  /* 0x00000000000079c5 */ /* 0x000fe20000000000 */
[----:B------:R-:W3:Y:S01]  /*96d0*/  MUFU.EX2 R85, R85 ;  /* 0x0000005500557308 */ /* 0x000ee20000000800 */
[----:B-1----:R-:W-:Y:S01]  /*96e0*/  @!P3 FMUL R32, R32, R32 ;  /* 0x000000202020b220 */ /* 0x002fe20000400000 */
[----:B------:R-:W-:Y:S01]  /*96f0*/  FADD R67, R67, R64 ;  /* 0x0000004043437221 */ /* 0x000fe20000000000 */
[----:B------:R-:W-:Y:S02]  /*9700*/  FADD R66, R65, R66 ;  /* 0x0000004241427221 */ /* 0x000fe40000000000 */
[----:B------:R-:W-:Y:S01]  /*9710*/  HGMMA.64x32x16.F32.BF16 R88, R24, gdesc[UR4].tnspB, R88, gsb0 ;  /* 0x4060000418587df0 */ /* 0x000fe20008001858 */
[----:B------:R-:W-:Y:S01]  /*9720*/  R2UR UR6, R12 ;  /* 0x000000000c0672ca */ /* 0x000fe200000e0000 */
[----:B------:R-:W-:Y:S01]  /*9730*/  FADD R68, R67, R68 ;  /* 0x0000004443447221 */ /* 0x000fe20000000000 */
[----:B------:R-:W-:Y:S01]  /*9740*/  R2UR UR7, R13 ;  /* 0x000000000d0772ca */ /* 0x000fe200000e0000 */
[----:B------:R-:W1:Y:S01]  /*9750*/  MUFU.EX2 R12, R81 ;  /* 0x00000051000c7308 */ /* 0x000e620000000800 */
[----:B--2---:R-:W-:Y:S01]  /*9760*/  @!P4 FMUL R34, R34, R34 ;  /* 0x000000222222c220 */ /* 0x004fe20000400000 */
[----:B------:R-:W-:Y:S01]  /*9770*/  FADD R69, R66, R69 ;  /* 0x0000004542457221 */ /* 0x000fe20000000000 */
[----:B------:R-:W-:-:S05]  /*9780*/  FADD R71, R68, R71 ;  /* 0x0000004744477221 */ /* 0x000fca0000000000 */
[----:B------:R-:W2:Y:S01]  /*9790*/  MUFU.EX2 R13, R82 ;  /* 0x00000052000d7308 */ /* 0x000ea20000000800 */
[----:B---3--:R-:W-:Y:S01]  /*97a0*/  @!P5 FMUL R85, R85, R85 ;  /* 0x000000555555d220 */ /* 0x008fe20000400000 */
[----:B-1----:R-:W-:Y:S01]  /*97b0*/  @!P6 FMUL R12, R12, R12 ;  /* 0x0000000c0c0ce220 */ /* 0x002fe20000400000 */
[----:B------:R-:W-:Y:S01]  /*97c0*/  FSETP.GEU.AND P6, PT, R86, -126, PT ;  /* 0xc2fc00005600780b */ /* 0x000fe20003fce000 */
[----:B--2---:R-:W-:Y:S01]  /*97d0*/  @!P2 FMUL R13, R13, R13 ;  /* 0x0000000d0d0da220 */ /* 0x004fe20000400000 */
[----:B------:R-:W-:-:S11]  /*97e0*/  FSETP.GEU.AND P2, PT, R20, -126, PT ;  /* 0xc2fc00001400780b */ /* 0x000fd60003f4e000 */
[----:B------:R-:W-:-:S06]  /*97f0*/  @!P6 FMUL R86, R86, 0.5 ;  /* 0x3f0000005656e820 */ /* 0x000fcc0000400000 */
[----:B------:R-:W1:Y:S01]  /*9800*/  MUFU.EX2 R86, R86 ;  /* 0x0000005600567308 */ /* 0x000e620000000800 */
[----:B------:R-:W-:-:S07]  /*9810*/  @!P2 FMUL R20, R20, 0.5 ;  /* 0x3f0000001414a820 */ /* 0x000fce0000400000 */
[----:B------:R-:W2:Y:S01]  /*9820*/  MUFU.EX2 R35, R20 ;  /* 0x0000001400237308 */ /* 0x000ea20000000800 */
[----:B------:R-:W-:Y:S02]  /*9830*/  WARPGROUP.DEPBAR.LE gsb0, 0x0 ;  /* 0x00008000000079c5 */ /* 0x000fe40000010000 */
[----:B------:R-:W-:Y:S01]  /*9840*/  F2FP.BF16.F32.PACK_AB R24, R23, R70 ;  /* 0x000000461718723e */ /* 0x000fe200000010ff */
[----:B------:R-:W-:Y:S01]  /*9850*/  FADD R70, R69, R70 ;  /* 0x0000004645467221 */ /* 0x000fe20000000000 */
[----:B------:R-:W-:Y:S01]  /*9860*/  F2FP.BF16.F32.PACK_AB R25, R31, R22 ;  /* 0x000000161f19723e */ /* 0x000fe200000010ff */
[----:B------:R-:W-:Y:S01]  /*9870*/  FADD R22, R71, R22 ;  /* 0x0000001647167221 */ /* 0x000fe20000000000 */
[----:B------:R-:W-:Y:S01]  /*9880*/  F2FP.BF16.F32.PACK_AB R26, R33, R30 ;  /* 0x0000001e211a723e */ /* 0x000fe200000010ff */
[----:B------:R-:W-:Y:S01]  /*9890*/  FADD R23, R70, R23 ;  /* 0x0000001746177221 */ /* 0x000fe20000000000 */
[----:B------:R-:W-:Y:S01]  /*98a0*/  F2FP.BF16.F32.PACK_AB R27, R21, R28 ;  /* 0x0000001c151b723e */ /* 0x000fe200000010ff */
[----:B-1----:R-:W-:Y:S01]  /*98b0*/  @!P6 FMUL R86, R86, R86 ;  /* 0x000000565656e220 */ /* 0x002fe20000400000 */
[----:B------:R-:W-:Y:S01]  /*98c0*/  FADD R31, R22, R31 ;  /* 0x0000001f161f7221 */ /* 0x000fe20000000000 */
[----:B------:R-:W-:Y:S01]  /*98d0*/  FADD R30, R23, R30 ;  /* 0x0000001e171e7221 */ /* 0x000fe20000000000 */
[----:B------:R-:W-:-:S02]  /*98e0*/  WARPGROUP.ARRIVE ;  /* 0x00000000000079c5 */ /* 0x000fc40000000000 */
[----:B------:R-:W-:Y:S01]  /*98f0*/  FADD R28, R31, R28 ;  /* 0x0000001c1f1c7221 */ /* 0x000fe20000000000 */
[----:B------:R-:W-:Y:S01]  /*9900*/  FADD R30, R30, R33 ;  /* 0x000000211e1e7221 */ /* 0x000fe20000000000 */
[----:B--2---:R-:W-:Y:S01]  /*9910*/  @!P2 FMUL R35, R35, R35 ;  /* 0x000000232323a220 */ /* 0x004fe20000400000 */
[----:B------:R-:W-:Y:S01]  /*9920*/  ISETP.NE.AND P2, PT, R6, 0x4, PT ;  /* 0x000000040600780c */ /* 0x000fe20003f45270 */
[----:B------:R-:W-:Y:S01]  /*9930*/  HGMMA.64x32x16.F32.BF16 R88, R24, gdesc[UR4].tnspB, R88, gsb0 ;  /* 0x4060000418587df0 */ /* 0x000fe20008001858 */
[----:B------:R-:W-:Y:S01]  /*9940*/  R2UR UR6, R110 ;  /* 0x000000006e0672ca */ /* 0x000fe200000e0000 */
[----:B------:R-:W-:Y:S01]  /*9950*/  FADD R28, R28, R21 ;  /* 0x000000151c1c7221 */ /* 0x000fe20000000000 */
[----:B------:R-:W-:Y:S01]  /*9960*/  R2UR UR7, R111 ;  /* 0x000000006f0772ca */ /* 0x000fe200000e0000 */
        /* <DEDUP_REMOVED lines=8> */
[----:B------:R-:W-:-:S02]  /*99f0*/  FADD R13, R13, R32 ;  /* 0x000000200d0d7221 */ /* 0x000fc40000000000 */
[----:B------:R-:W-:Y:S01]  /*9a00*/  FADD R29, R29, R34 ;  /* 0x000000221d1d7221 */ /* 0x000fe20000000000 */
[----:B------:R-:W-:Y:S01]  /*9a10*/  WARPGROUP.ARRIVE ;  /* 0x00000000000079c5 */ /* 0x000fe20000000000 */
[----:B------:R-:W-:Y:S02]  /*9a20*/  FADD R12, R13, R86 ;  /* 0x000000560d0c7221 */ /* 0x000fe40000000000 */
[----:B------:R-:W-:Y:S02]  /*9a30*/  FADD R13, R29, R85 ;  /* 0x000000551d0d7221 */ /* 0x000fe40000000000 */
[----:B------:R-:W-:Y:S01]  /*9a40*/  FADD R12, R12, R35 ;  /* 0x000000230c0c7221 */ /* 0x000fe20000000000 */
[----:B------:R-:W-:Y:S03]  /*9a50*/  HGMMA.64x32x16.F32.BF16 R88, R24, gdesc[UR4].tnspB, R88, gsb0 ;  /* 0x4060000418587df0 */ /* 0x000fe60008001858 */
[----:B------:R-:W-:-:S02]  /*9a60*/  WARPGROUP.DEPBAR.LE gsb0, 0x0 ;  /* 0x00008000000079c5 */ /* 0x000fc40000010000 */
[----:B------:R-:W-:-:S04]  /*9a70*/  SEL R24, R6, RZ, P2 ;  /* 0x000000ff06187207 */ /* 0x000fc80001000000 */
[----:B------:R-:W-:-:S04]  /*9a80*/  LEA R6, R24, R11, 0x3 ;  /* 0x0000000b18067211 */ /* 0x000fc800078e18ff */
[----:B------:R-:W-:-:S04]  /*9a90*/  PRMT R6, RZ, 0x654, R6 ;  /* 0x00000654ff067816 */ /* 0x000fc80000000006 */
[----:B------:R1:W-:Y:S01]  /*9aa0*/  SYNCS.ARRIVE.TRANS64.RED.A1T0 RZ, [R6+URZ], RZ ;  /* 0x000000ff06ff79a7 */ /* 0x0003e2000810043f */
[----:B------:R-:W-:Y:S05]  /*9ab0*/  @P1 BRA `(.L_x_45) ;  /* 0x00000000009c1947 */ /* 0x000fea0003800000 */
[----:B------:R-:W-:Y:S01]  /*9ac0*/  ISETP.LT.OR P1, PT, R7, 0x1, !P0 ;  /* 0x000000010700780c */ /* 0x000fe20004721670 */
[----:B------:R-:W-:-:S12]  /*9ad0*/  BSSY B0, `(.L_x_46) ;  /* 0x0000024000007945 */ /* 0x000fd80003800000 */
[----:B------:R-:W-:Y:S05]  /*9ae0*/  @P1 BRA `(.L_x_47) ;  /* 0x0000000000881947 */ /* 0x000fea0003800000 */
[----:B-1----:R-:W-:Y:S01]  /*9af0*/  IMAD R6, R5, 0x8, R2 ;  /* 0x0000000805067824 */ /* 0x002fe200078e0202 */
[----:B------:R-:W-:Y:S02]  /*9b00*/  SHF.L.U32 R21, R4, 0x1f, RZ ;  /* 0x0000001f04157819 */ /* 0x000fe400000006ff */
[----:B------:R-:W-:Y:S02]  /*9b10*/  ISETP.NE.AND P2, PT, R0, RZ, PT ;  /* 0x000000ff0000720c */ /* 0x000fe40003f45270 */
[----:B------:R-:W1:Y:S02]  /*9b20*/  SYNCS.PHASECHK.TRANS64.TRYWAIT P1, [R6+URZ+0x9020], R21 ;  /* 0x00902015060075a7 */ /* 0x000e64000802017f */
[----:B-1----:R-:W-:Y:S09]  /*9b30*/  @!P1 BRA `(.L_x_48) ;  /* 0x00000014008c9947 */ /* 0x002ff20003800000 */
.L_x_85:
[----:B------:R-:W-:Y:S05]  /*9b40*/  @P2 BRA `(.L_x_49) ;  /* 0x0000000000142947 */ /* 0x000fea0003800000 */
[----:B------:R-:W-:Y:S01]  /*9b50*/  ISETP.NE.AND P1, PT, R19, RZ, PT ;  /* 0x000000ff1300720c */ /* 0x000fe20003f25270 */
[----:B-1----:R-:W-:-:S04]  /*9b60*/  IMAD.MOV.U32 R21, RZ, RZ, 0x2000 ;  /* 0x00002000ff157424 */ /* 0x002fc800078e00ff */
[----:B------:R2:W-:Y:S08]  /*9b70*/  SYNCS.ARRIVE.TRANS64 RZ, [R6+URZ+0x9000], R21 ;  /* 0x0090001506ff79a7 */ /* 0x0005f0000800003f */
[----:B------:R-:W-:Y:S05]  /*9b80*/  @!P1 BRA `(.L_x_49) ;  /* 0x0000000000049947 */ /* 0x000fea0003800000 */
[----:B------:R-:W-:Y:S01]  /*9b90*/  BPT.TRAP 0x1 ;  /* 0x000000040000795c */ /* 0x000fe20000300000 */
.L_x_49:
[C---:B------:R-:W-:Y:S01]  /*9ba0*/  LEA R20, R5.reuse, R2, 0xd ;  /* 0x0000000205147211 */ /* 0x040fe200078e68ff */
[----:B------:R-:W-:Y:S01]  /*9bb0*/  ULDC.64 UR6, c[0x0][0x198] ;  /* 0x0000660000067ab9 */ /* 0x000fe20000000a00 */
        /* <DEDUP_REMOVED lines=11> */
[----:B------:R-:W-:Y:S01]  /*9c70*/  ISETP.NE.AND P1, PT, R5, 0x4, PT ;  /* 0x000000040500780c */ /* 0x000fe20003f25270 */
[----:B------:R-:W-:Y:S01]  /*9c80*/  VIADD R8, R8, 0x1 ;  /* 0x0000000108087836 */ /* 0x000fe20000000000 */
[----:B------:R-:W-:-:S02]  /*9c90*/  USHF.L.U32 UR11, UR11, 0x7, URZ ;  /* 0x000000070b0b7899 */ /* 0x000fc4000800063f */
[----:B------:R-:W-:Y:S01]  /*9ca0*/  UIADD3 UR9, UR9, 0x9000, URZ ;  /* 0x0000900009097890 */ /* 0x000fe2000fffe03f */
[----:B-12---:R-:W-:Y:S01]  /*9cb0*/  SEL R21, RZ, 0x1, P1 ;  /* 0x00000001ff157807 */ /* 0x006fe20000800000 */
[----:B------:R-:W-:Y:S01]  /*9cc0*/  UIADD3 UR8, UR8, 0x1000, URZ ;  /* 0x0000100008087890 */ /* 0x000fe2000fffe03f */
[----:B------:R-:W-:Y:S02]  /*9cd0*/  SEL R5, R5, RZ, P1 ;  /* 0x000000ff05057207 */ /* 0x000fe40000800000 */
[----:B------:R-:W-:-:S06]  /*9ce0*/  LOP3.LUT R4, R4, R21, RZ, 0x3c, !PT ;  /* 0x0000001504047212 */ /* 0x000fcc00078e3cff */
[----:B------:R2:W-:Y:S02]  /*9cf0*/  UTMALDG.4D [UR8], [UR6], desc[UR18] ;  /* 0x00001208060075b4 */ /* 0x0005e40008019000 */
[----:B--2---:R-:W-:Y:S01]  /*9d00*/  NOP ;  /* 0x0000000000007918 */ /* 0x004fe20000000000 */
.L_x_47:
[----:B------:R-:W-:Y:S05]  /*9d10*/  BSYNC B0 ;  /* 0x0000000000007941 */ /* 0x000fea0003800000 */
.L_x_46:
[----:B------:R-:W-:-:S07]  /*9d20*/  IADD3 R7, R7, -0x1, RZ ;  /* 0xffffffff07077810 */ /* 0x000fce0007ffe0ff */
.L_x_45:
[C---:B------:R-:W-:Y:S01]  /*9d30*/  ISETP.GT.AND P3, PT, R18.reuse, 0x1, PT ;  /* 0x000000011200780c */ /* 0x040fe20003f64270 */
[----:B------:R-:W-:Y:S01]  /*9d40*/  VIADD R15, R15, 0x1 ;  /* 0x000000010f0f7836 */ /* 0x000fe20000000000 */
[----:B------:R-:W-:Y:S01]  /*9d50*/  IADD3 R18, R18, -0x1, RZ ;  /* 0xffffffff12127810 */ /* 0x000fe20007ffe0ff */
[----:B-1----:R-:W-:Y:S02]  /*9d60*/  VIADD R6, R24, 0x1 ;  /* 0x0000000118067836 */ /* 0x002fe40000000000 */
[----:B------:R-:W-:Y:S01]  /*9d70*/  VIADD R10, R10, 0x80 ;  /* 0x000000800a0a7836 */ /* 0x000fe20000000000 */
[----:B------:R-:W-:Y:S01]  /*9d80*/  ISETP.NE.AND P1, PT, R15, 0x4, PT ;  /* 0x000000040f00780c */ /* 0x000fe20003f25270 */
[----:B------:R-:W-:Y:S01]  /*9d90*/  IMAD.MOV.U32 R21, RZ, RZ, R17 ;  /* 0x000000ffff157224 */ /* 0x000fe200078e0011 */
[----:B------:R-:W-:Y:S02]  /*9da0*/  ISETP.NE.AND P2, PT, R6, 0x4, PT ;  /* 0x000000040600780c */ /* 0x000fe40003f45270 */
[----:B------:R-:W-:-:S02]  /*9db0*/  SEL R20, RZ, 0x1, P1 ;  /* 0x00000001ff147807 */ /* 0x000fc40000800000 */
[----:B------:R-:W-:Y:S02]  /*9dc0*/  SEL R15, R15, RZ, P1 ;  /* 0x000000ff0f0f7207 */ /* 0x000fe40000800000 */
[----:B------:R-:W-:Y:S02]  /*9dd0*/  LOP3.LUT R3, R3, R20, RZ, 0x3c, !PT ;  /* 0x0000001403037212 */ /* 0x000fe400078e3cff */
[----:B------:R-:W-:Y:S02]  /*9de0*/  MOV R20, R14 ;  /* 0x0000000e00147202 */ /* 0x000fe40000000f00 */
[----:B------:R-:W-:Y:S01]  /*9df0*/  SEL R6, R6, RZ, P2 ;  /* 0x000000ff06067207 */ /* 0x000fe20001000000 */
[----:B------:R-:W-:Y:S06]  /*9e00*/  @P3 BRA `(.L_x_50) ;  /* 0xffffffc800e43947 */ /* 0x000fec000383ffff */
.L_x_37:
[----:B------:R-:W-:Y:S05]  /*9e10*/  WARPSYNC.ALL ;  /* 0x0000000000007948 */ /* 0x000fea0003800000 */
[----:B------:R-:W1:Y:S01]  /*9e20*/  SHFL.BFLY PT, R0, R13, 0x1, 0x1f ;  /* 0x0c201f000d007f89 */ /* 0x000e6200000e0000 */
[----:B------:R-:W-:Y:S01]  /*9e30*/  BSSY B0, `(.L_x_51) ;  /* 0x0000023000007945 */ /* 0x000fe20003800000 */
[----:B------:R-:W-:Y:S01]  /*9e40*/  IMAD.MOV.U32 R7, RZ, RZ, 0x7f800000 ;  /* 0x7f800000ff077424 */ /* 0x000fe200078e00ff */
[----:B------:R-:W-:Y:S01]  /*9e50*/  MOV R4, 0x3f800000 ;  /* 0x3f80000000047802 */ /* 0x000fe20000000f00 */
[----:B------:R-:W2:Y:S01]  /*9e60*/  SHFL.BFLY PT, R3, R12, 0x1, 0x1f ;  /* 0x0c201f000c037f89 */ /* 0x000ea200000e0000 */
[----:B------:R-:W-:-:S02]  /*9e70*/  IMAD.MOV.U32 R8, RZ, RZ, 0x3f800000 ;  /* 0x3f800000ff087424 */ /* 0x000fc400078e00ff */
[----:B------:R-:W-:Y:S02]  /*9e80*/  IMAD.MOV.U32 R9, RZ, RZ, 0x7f800000 ;  /* 0x7f800000ff097424 */ /* 0x000fe400078e00ff */
[----:B-1----:R-:W-:Y:S01]  /*9e90*/  FADD R0, R0, R13 ;  /* 0x0000000d00007221 */ /* 0x002fe20000000000 */
[----:B--2---:R-:W-:-:S04]  /*9ea0*/  FADD R15, R3, R12 ;  /* 0x0000000c030f7221 */ /* 0x004fc80000000000 */
[----:B------:R-:W1:Y:S04]  /*9eb0*/  SHFL.BFLY PT, R5, R0, 0x2, 0x1f ;  /* 0x0c401f0000057f89 */ /* 0x000e6800000e0000 */
[----:B------:R-:W2:Y:S01]  /*9ec0*/  SHFL.BFLY PT, R18, R15, 0x2, 0x1f ;  /* 0x0c401f000f127f89 */ /* 0x000ea200000e0000 */
[C---:B-1----:R-:W-:Y:S01]  /*9ed0*/  FSETP.NE.AND P0, PT, R0.reuse, -R5, PT ;  /* 0x800000050000720b */ /* 0x042fe20003f05000 */
[----:B------:R-:W-:Y:S01]  /*9ee0*/  FADD R3, R0, R5 ;  /* 0x0000000500037221 */ /* 0x000fe20000000000 */
[----:B--2---:R-:W-:-:S11]  /*9ef0*/  FADD R6, R15, R18 ;  /* 0x000000120f067221 */ /* 0x004fd60000000000 */
[----:B------:R-:W-:Y:S05]  /*9f00*/  @!P0 BRA `(.L_x_52) ;  /* 0x0000000000548947 */ /* 0x000fea0003800000 */
[----:B------:R-:W-:Y:S01]  /*9f10*/  VIADD R0, R3, 0x1800000 ;  /* 0x0180000003007836 */ /* 0x000fe20000000000 */
[----:B------:R-:W-:Y:S04]  /*9f20*/  BSSY B1, `(.L_x_53) ;  /* 0x000000c000017945 */ /* 0x000fe80003800000 */
[----:B------:R-:W-:-:S04]  /*9f30*/  LOP3.LUT R0, R0, 0x7f800000, RZ, 0xc0, !PT ;  /* 0x7f80000000007812 */ /* 0x000fc800078ec0ff */
[----:B------:R-:W-:-:S13]  /*9f40*/  ISETP.GT.U32.AND P0, PT, R0, 0x1ffffff, PT ;  /* 0x01ffffff0000780c */ /* 0x000fda0003f04070 */
[----:B------:R-:W-:Y:S05]  /*9f50*/  @P0 BRA `(.L_x_54) ;  /* 0x0000000000100947 */ /* 0x000fea0003800000 */
[----:B------:R-:W-:-:S07]  /*9f60*/  MOV R12, 0x9f80 ;  /* 0x00009f80000c7802 */ /* 0x000fce0000000f00 */
[----:B------:R-:W-:Y:S05]  /*9f70*/  CALL.REL.NOINC `($__internal_0_$__cuda_sm20_rcp_rn_f32_slowpath) ;  /* 0x0000001000907944 */ /* 0x000fea0003c00000 */
[----:B------:R-:W-:Y:S01]  /*9f80*/  MOV R4, R0 ;  /* 0x0000000000047202 */ /* 0x000fe20000000f00 */
[----:B------:R-:W-:Y:S06]  /*9f90*/  BRA `(.L_x_55) ;  /* 0x0000000000107947 */ /* 0x000fec0003800000 */
.L_x_54:
[----:B------:R-:W1:Y:S02]  /*9fa0*/  MUFU.RCP R4, R3 ;  /* 0x0000000300047308 */ /* 0x000e640000001000 */
[----:B-1----:R-:W-:-:S04]  /*9fb0*/  FFMA R0, R3, R4, -1 ;  /* 0xbf80000003007423 */ /* 0x002fc80000000004 */
[----:B------:R-:W-:-:S04]  /*9fc0*/  FADD.FTZ R5, -R0, -RZ ;  /* 0x800000ff00057221 */ /* 0x000fc80000010100 */
[----:B------:R-:W-:-:S07]  /*9fd0*/  FFMA R4, R4, R5, R4 ;  /* 0x0000000504047223 */ /* 0x000fce0000000004 */
.L_x_55:
[----:B------:R-:W-:Y:S05]  /*9fe0*/  BSYNC B1 ;  /* 0x0000000000017941 */ /* 0x000fea0003800000 */
.L_x_53:
[----:B------:R-:W-:Y:S01]  /*9ff0*/  FSETP.GEU.AND P0, PT, |R3|, 1.175494350822287508e-38, PT ;  /* 0x008000000300780b */ /* 0x000fe20003f0e200 */
[----:B------:R-:W-:-:S12]  /*a000*/  ULDC UR6, c[0x0][0x600] ;  /* 0x0001800000067ab9 */ /* 0x000fd80000000800 */
[----:B------:R-:W-:-:S04]  /*a010*/  @!P0 FMUL R3, R3, 16777216 ;  /* 0x4b80000003038820 */ /* 0x000fc80000400000 */
[----:B------:R-:W1:Y:S02]  /*a020*/  MUFU.LG2 R0, R3 ;  /* 0x0000000300007308 */ /* 0x000e640000000c00 */
[----:B-1----:R-:W-:-:S04]  /*a030*/  @!P0 FADD R0, R0, -24 ;  /* 0xc1c0000000008421 */ /* 0x002fc80000000000 */
[----:B------:R-:W-:-:S04]  /*a040*/  FMUL R0, R0, 0.69314718246459960938 ;  /* 0x3f31721800007820 */ /* 0x000fc80000400000 */
[----:B------:R-:W-:-:S07]  /*a050*/  FFMA R9, R17, UR6, R0 ;  /* 0x0000000611097c23 */ /* 0x000fce0008000000 */
.L_x_52:
[----:B------:R-:W-:Y:S05]  /*a060*/  BSYNC B0 ;  /* 0x0000000000007941 */ /* 0x000fea0003800000 */
.L_x_51:
[----:B------:R-:W-:Y:S01]  /*a070*/  FSETP.NE.AND P0, PT, R15, -R18, PT ;  /* 0x800000120f00720b */ /* 0x000fe20003f05000 */
[----:B------:R-:W-:Y:S01]  /*a080*/  ULDC UR4, c[0x0][0x608] ;  /* 0x0001820000047ab9 */ /* 0x000fe20000000800 */
[----:B------:R-:W-:Y:S01]  /*a090*/  BSSY B0, `(.L_x_56) ;  /* 0x0000021000007945 */ /* 0x000fe20003800000 */
[----:B------:R-:W-:-:S04]  /*a0a0*/  FMUL R4, R4, UR4 ;  /* 0x0000000404047c20 */ /* 0x000fc80008400000 */
[-C--:B------:R-:W-:Y:S01]  /*a0b0*/  FMUL R88, R88, R4.reuse ;  /* 0x0000000458587220 */ /* 0x080fe20000400000 */
[-C--:B------:R-:W-:Y:S01]  /*a0c0*/  FMUL R89, R89, R4.reuse ;  /* 0x0000000459597220 */ /* 0x080fe20000400000 */
[-C--:B------:R-:W-:Y:S01]  /*a0d0*/  FMUL R92, R92, R4.reuse ;  /* 0x000000045c5c7220 */ /* 0x080fe20000400000 */
[-C--:B------:R-:W-:Y:S01]  /*a0e0*/  FMUL R93, R93, R4.reuse ;  /* 0x000000045d5d7220 */ /* 0x080fe20000400000 */
[-C--:B------:R-:W-:Y:S01]  /*a0f0*/  FMUL R96, R96, R4.reuse ;  /* 0x0000000460607220 */ /* 0x080fe20000400000 */
[-C--:B------:R-:W-:Y:S01]  /*a100*/  FMUL R97, R97, R4.reuse ;  /* 0x0000000461617220 */ /* 0x080fe20000400000 */
[-C--:B------:R-:W-:Y:S01]  /*a110*/  FMUL R100, R100, R4.reuse ;  /* 0x0000000464647220 */ /* 0x080fe20000400000 */
[----:B------:R-:W-:Y:S01]  /*a120*/  FMUL R101, R101, R4 ;  /* 0x0000000465657220 */ /* 0x000fe20000400000 */
[----:B------:R-:W-:Y:S06]  /*a130*/  @!P0 BRA `(.L_x_57) ;  /* 0x0000000000588947 */ /* 0x000fec0003800000 */
[----:B------:R-:W-:Y:S01]  /*a140*/  VIADD R0, R6, 0x1800000 ;  /* 0x0180000006007836 */ /* 0x000fe20000000000 */
[----:B------:R-:W-:Y:S04]  /*a150*/  BSSY B1, `(.L_x_58) ;  /* 0x000000d000017945 */ /* 0x000fe80003800000 */
[----:B------:R-:W-:-:S04]  /*a160*/  LOP3.LUT R0, R0, 0x7f800000, RZ, 0xc0, !PT ;  /* 0x7f80000000007812 */ /* 0x000fc800078ec0ff */
[----:B------:R-:W-:-:S13]  /*a170*/  ISETP.GT.U32.AND P0, PT, R0, 0x1ffffff, PT ;  /* 0x01ffffff0000780c */ /* 0x000fda0003f04070 */
[----:B------:R-:W-:Y:S05]  /*a180*/  @P0 BRA `(.L_x_59) ;  /* 0x0000000000140947 */ /* 0x000fea0003800000 */
[----:B------:R-:W-:Y:S01]  /*a190*/  IMAD.MOV.U32 R3, RZ, RZ, R6 ;  /* 0x000000ffff037224 */ /* 0x000fe200078e0006 */
[----:B------:R-:W-:-:S07]  /*a1a0*/  MOV R12, 0xa1c0 ;  /* 0x0000a1c0000c7802 */ /* 0x000fce0000000f00 */
[----:B------:R-:W-:Y:S05]  /*a1b0*/  CALL.REL.NOINC `($__internal_0_$__cuda_sm20_rcp_rn_f32_slowpath) ;  /* 0x0000001000007944 */ /* 0x000fea0003c00000 */
[----:B------:R-:W-:Y:S01]  /*a1c0*/  MOV R8, R0 ;  /* 0x0000000000087202 */ /* 0x000fe20000000f00 */
[----:B------:R-:W-:Y:S06]  /*a1d0*/  BRA `(.L_x_60) ;  /* 0x0000000000107947 */ /* 0x000fec0003800000 */
.L_x_59:
[----:B------:R-:W1:Y:S02]  /*a1e0*/  MUFU.RCP R3, R6 ;  /* 0x0000000600037308 */ /* 0x000e640000001000 */
[----:B-1----:R-:W-:-:S04]  /*a1f0*/  FFMA R0, R6, R3, -1 ;  /* 0xbf80000006007423 */ /* 0x002fc80000000003 */
[----:B------:R-:W-:-:S04]  /*a200*/  FADD.FTZ R0, -R0, -RZ ;  /* 0x800000ff00007221 */ /* 0x000fc80000010100 */
[----:B------:R-:W-:-:S07]  /*a210*/  FFMA R8, R3, R0, R3 ;  /* 0x0000000003087223 */ /* 0x000fce0000000003 */
.L_x_60:
[----:B------:R-:W-:Y:S05]  /*a220*/  BSYNC B1 ;  /* 0x0000000000017941 */ /* 0x000fea0003800000 */
.L_x_58:
[----:B------:R-:W-:Y:S01]  /*a230*/  FSETP.GEU.AND P0, PT, |R6|, 1.175494350822287508e-38, PT ;  /* 0x008000000600780b */ /* 0x000fe20003f0e200 */
[----:B------:R-:W-:-:S12]  /*a240*/  ULDC UR4, c[0x0][0x600] ;  /* 0x0001800000047ab9 */ /* 0x000fd80000000800 */
[----:B------:R-:W-:-:S04]  /*a250*/  @!P0 FMUL R6, R6, 16777216 ;  /* 0x4b80000006068820 */ /* 0x000fc80000400000 */
[----:B------:R-:W1:Y:S02]  /*a260*/  MUFU.LG2 R0, R6 ;  /* 0x0000000600007308 */ /* 0x000e640000000c00 */
[----:B-1----:R-:W-:-:S04]  /*a270*/  @!P0 FADD R0, R0, -24 ;  /* 0xc1c0000000008421 */ /* 0x002fc80000000000 */
[----:B------:R-:W-:-:S04]  /*a280*/  FMUL R7, R0, 0.69314718246459960938 ;  /* 0x3f31721800077820 */ /* 0x000fc80000400000 */
[----:B------:R-:W-:-:S07]  /*a290*/  FFMA R7, R14, UR4, R7 ;  /* 0x000000040e077c23 */ /* 0x000fce0008000007 */
.L_x_57:
[----:B------:R-:W-:Y:S05]  /*a2a0*/  BSYNC B0 ;  /* 0x0000000000007941 */ /* 0x000fea0003800000 */
.L_x_56:
[C---:B------:R-:W-:Y:S01]  /*a2b0*/  LOP3.LUT P0, RZ, R16.reuse, 0x3, RZ, 0xc0, !PT ;  /* 0x0000000310ff7812 */ /* 0x040fe2000780c0ff */
[----:B------:R-:W-:Y:S01]  /*a2c0*/  ULDC UR4, c[0x0][0x608] ;  /* 0x0001820000047ab9 */ /* 0x000fe20000000800 */
[----:B------:R-:W-:Y:S01]  /*a2d0*/  LOP3.LUT R17, R16, 0x7f, RZ, 0xc0, !PT ;  /* 0x0000007f10117812 */ /* 0x000fe200078ec0ff */
[----:B------:R-:W-:Y:S01]  /*a2e0*/  ULDC.64 UR8, c[0x0][0x208] ;  /* 0x0000820000087ab9 */ /* 0x000fe20000000a00 */
[----:B------:R-:W-:Y:S01]  /*a2f0*/  FMUL R8, R8, UR4 ;  /* 0x0000000408087c20 */ /* 0x000fe20008400000 */
[----:B------:R-:W-:Y:S01]  /*a300*/  BSSY B0, `(.L_x_61) ;  /* 0x0000018000007945 */ /* 0x000fe20003800000 */
[----:B------:R-:W-:-:S07]  /*a310*/  SHF.R.U32.HI R18, RZ, 0x5, R17 ;  /* 0x00000005ff127819 */ /* 0x000fce0000011611 */
[----:B------:R-:W-:Y:S05]  /*a320*/  @P0 BRA `(.L_x_62) ;  /* 0x0000000000540947 */ /* 0x000fea0003800000 */
[----:B------:R-:W1:Y:S01]  /*a330*/  S2UR UR4, SR_CTAID.X ;  /* 0x00000000000479c3 */ /* 0x000e620000002500 */
[----:B------:R-:W-:Y:S01]  /*a340*/  SHF.R.U32.HI R0, RZ, 0x2, R16 ;  /* 0x00000002ff007819 */ /* 0x000fe20000011610 */
[----:B------:R-:W-:-:S03]  /*a350*/  IMAD.SHL.U32 R3, R18, 0x10, RZ ;  /* 0x0000001012037824 */ /* 0x000fc600078e00ff */
[----:B------:R-:W-:-:S04]  /*a360*/  LOP3.LUT R0, R0, 0x7, RZ, 0xc0, !PT ;  /* 0x0000000700007812 */ /* 0x000fc800078ec0ff */
[----:B------:R-:W-:Y:S01]  /*a370*/  LOP3.LUT R0, R3, 0xfffffff0, R0, 0xe2, !PT ;  /* 0xfffffff003007812 */ /* 0x000fe200078ee200 */
[----:B-1----:R-:W-:-:S03]  /*a380*/  USHF.L.U32 UR6, UR4, 0x6, URZ ;  /* 0x0000000604067899 */ /* 0x002fc6000800063f */
[----:B------:R-:W-:Y:S02]  /*a390*/  ULDC.64 UR4, c[0x0][0x688] ;  /* 0x0001a20000047ab9 */ /* 0x000fe40000000a00 */
[----:B------:R-:W-:Y:S02]  /*a3a0*/  UIMAD UR4, UR36, UR4, UR6 ;  /* 0x00000004240472a4 */ /* 0x000fe4000f8e0206 */
[----:B------:R-:W-:Y:S02]  /*a3b0*/  LOP3.LUT R3, R0, UR6, RZ, 0xfc, !PT ;  /* 0x0000000600037c12 */ /* 0x000fe4000f8efcff */
[----:B------:R-:W-:-:S03]  /*a3c0*/  UIMAD UR4, UR37, UR5, UR4 ;  /* 0x00000005250472a4 */ /* 0x000fc6000f8e0204 */
[C---:B------:R-:W-:Y:S01]  /*a3d0*/  VIADD R4, R3.reuse, 0x8 ;  /* 0x0000000803047836 */ /* 0x040fe20000000000 */
[----:B------:R-:W-:Y:S02]  /*a3e0*/  ULDC UR5, c[0x0][0x288] ;  /* 0x0000a20000057ab9 */ /* 0x000fe40000000800 */
[----:B------:R-:W-:Y:S02]  /*a3f0*/  ISETP.GE.U32.AND P0, PT, R3, UR5, PT ;  /* 0x0000000503007c0c */ /* 0x000fe4000bf06070 */
[----:B------:R-:W-:Y:S02]  /*a400*/  IADD3 R0, P2, R0, UR4, RZ ;  /* 0x0000000400007c10 */ /* 0x000fe4000ff5e0ff */
[----:B------:R-:W-:Y:S01]  /*a410*/  ISETP.GE.U32.AND P1, PT, R4, UR5, PT ;  /* 0x0000000504007c0c */ /* 0x000fe2000bf26070 */
[----:B------:R-:W-:Y:S01]  /*a420*/  ULDC.64 UR4, c[0x0][0x680] ;  /* 0x0001a00000047ab9 */ /* 0x000fe20000000a00 */
[----:B------:R-:W-:Y:S02]  /*a430*/  IADD3.X R3, RZ, RZ, RZ, P2, !PT ;  /* 0x000000ffff037210 */ /* 0x000fe400017fe4ff */
[----:B------:R-:W-:-:S04]  /*a440*/  LEA R4, P2, R0, UR4, 0x2 ;  /* 0x0000000400047c11 */ /* 0x000fc8000f8410ff */
[----:B------:R-:W-:-:S05]  /*a450*/  LEA.HI.X R5, R0, UR5, R3, 0x2, P2 ;  /* 0x0000000500057c11 */ /* 0x000fca00090f1403 */
[----:B------:R1:W-:Y:S04]  /*a460*/  @!P0 STG.E desc[UR8][R4.64], R9 ;  /* 0x0000000904008986 */ /* 0x0003e8000c101908 */
[----:B------:R1:W-:Y:S02]  /*a470*/  @!P1 STG.E desc[UR8][R4.64+0x20], R7 ;  /* 0x0000200704009986 */ /* 0x0003e4000c101908 */
.L_x_62:
[----:B------:R-:W-:Y:S05]  /*a480*/  BSYNC B0 ;  /* 0x0000000000007941 */ /* 0x000fea0003800000 */
.L_x_61:
[----:B------:R-:W-:Y:S01]  /*a490*/  ULDC.64 UR4, c[0x0][0x730] ;  /* 0x0001cc0000047ab9 */ /* 0x000fe20000000a00 */
[-C--:B------:R-:W-:Y:S01]  /*a4a0*/  FMUL R90, R90, R8.reuse ;  /* 0x000000085a5a7220 */ /* 0x080fe20000400000 */
[----:B------:R-:W-:Y:S01]  /*a4b0*/  ISETP.NE.U32.AND P0, PT, RZ, UR4, PT ;  /* 0x00000004ff007c0c */ /* 0x000fe2000bf05070 */
[-C--:B------:R-:W-:Y:S01]  /*a4c0*/  FMUL R22, R91, R8.reuse ;  /* 0x000000085b167220 */ /* 0x080fe20000400000 */
[-C--:B------:R-:W-:Y:S01]  /*a4d0*/  FMUL R94, R94, R8.reuse ;  /* 0x000000085e5e7220 */ /* 0x080fe20000400000 */
[-C--:B------:R-:W-:Y:S01]  /*a4e0*/  FMUL R24, R95, R8.reuse ;  /* 0x000000085f187220 */ /* 0x080fe20000400000 */
[----:B------:R-:W-:Y:S01]  /*a4f0*/  ISETP.NE.AND.EX P0, PT, RZ, UR5, PT, P0 ;  /* 0x00000005ff007c0c */ /* 0x000fe2000bf05300 */
[-C--:B------:R-:W-:Y:S01]  /*a500*/  FMUL R98, R98, R8.reuse ;  /* 0x0000000862627220 */ /* 0x080fe20000400000 */
[-C--:B------:R-:W-:Y:S01]  /*a510*/  FMUL R26, R99, R8.reuse ;  /* 0x00000008631a7220 */ /* 0x080fe20000400000 */
[-C--:B------:R-:W-:Y:S01]  /*a520*/  FMUL R102, R102, R8.reuse ;  /* 0x0000000866667220 */ /* 0x080fe20000400000 */
[----:B------:R-:W-:-:S09]  /*a530*/  FMUL R28, R103, R8 ;  /* 0x00000008671c7220 */ /* 0x000fd20000400000 */
[----:B------:R-:W-:Y:S05]  /*a540*/  @P0 BRA `(.L_x_63) ;  /* 0x0000000000200947 */ /* 0x000fea0003800000 */
[----:B------:R-:W-:Y:S02]  /*a550*/  ULDC.64 UR4, c[0x0][0x728] ;  /* 0x0001ca0000047ab9 */ /* 0x000fe40000000a00 */
[----:B------:R-:W-:-:S04]  /*a560*/  ISETP.NE.U32.AND P0, PT, RZ, UR4, PT ;  /* 0x00000004ff007c0c */ /* 0x000fc8000bf05070 */
[----:B------:R-:W-:-:S13]  /*a570*/  ISETP.NE.AND.EX P0, PT, RZ, UR5, PT, P0 ;  /* 0x00000005ff007c0c */ /* 0x000fda000bf05300 */
[----:B------:R-:W-:Y:S05]  /*a580*/  @!P0 BRA `(.L_x_64) ;  /* 0x00000000000c8947 */ /* 0x000fea0003800000 */
[----:B-1----:R-:W1:Y:S02]  /*a590*/  LDC.64 R4, c[0x0][0x728] ;  /* 0x0001ca00ff047b82 */ /* 0x002e640000000a00 */
[----:B-1----:R3:W5:Y:S01]  /*a5a0*/  LDG.E R4, desc[UR8][R4.64] ;  /* 0x0000000804047981 */ /* 0x002762000c1e1900 */
[----:B------:R-:W-:Y:S05]  /*a5b0*/  BRA `(.L_x_63) ;  /* 0x0000000000047947 */ /* 0x000fea0003800000 */
.L_x_64:
[----:B-1----:R-:W2:Y:S02]  /*a5c0*/  LDC R4, c[0x0][0x720] ;  /* 0x0001c800ff047b82 */ /* 0x002ea40000000800 */
.L_x_63:
[----:B------:R-:W-:Y:S01]  /*a5d0*/  MOV R0, RZ ;  /* 0x000000ff00007202 */ /* 0x000fe20000000f00 */
[----:B--2--5:R-:W-:-:S03]  /*a5e0*/  IMAD.MOV.U32 R19, RZ, RZ, R4 ;  /* 0x000000ffff137224 */ /* 0x024fc600078e0004 */
[----:B------:R-:W-:-:S13]  /*a5f0*/  LOP3.LUT P0, RZ, R0, 0x1bf, RZ, 0xc0, !PT ;  /* 0x000001bf00ff7812 */ /* 0x000fda000780c0ff */
[----:B------:R-:W-:Y:S05]  /*a600*/  @!P0 BRA `(.L_x_65) ;  /* 0x0000000000408947 */ /* 0x000fea0003800000 */
[----:B------:R-:W-:Y:S01]  /*a610*/  MOV R0, 0x0 ;  /* 0x0000000000007802 */ /* 0x000fe20000000f00 */
[----:B------:R-:W-:Y:S01]  /*a620*/  ULDC.64 UR4, c[0x4][0x68] ;  /* 0x01001a0000047ab9 */ /* 0x000fe20000000a00 */
[----:B------:R-:W-:Y:S01]  /*a630*/  ULDC.64 UR6, c[0x4][0x8] ;  /* 0x0100020000067ab9 */ /* 0x000fe20000000a00 */
[----:B-1----:R-:W-:Y:S01]  /*a640*/  IMAD.U32 R4, RZ, RZ, UR4 ;  /* 0x00000004ff047e24 */ /* 0x002fe2000f8e00ff */
[----:B------:R1:W2:Y:S01]  /*a650*/  LDC.64 R14, c[0x4][R0] ;  /* 0x01000000000e7b82 */ /* 0x0002a20000000a00 */
[----:B---3--:R-:W-:Y:S01]  /*a660*/  MOV R5, UR5 ;  /* 0x0000000500057c02 */ /* 0x008fe20008000f00 */
[----:B------:R-:W-:Y:S01]  /*a670*/  ULDC.64 UR4, c[0x4][0x70] ;  /* 0x01001c0000047ab9 */ /* 0x000fe20000000a00 */
[----:B------:R-:W-:Y:S01]  /*a680*/  MOV R10, UR6 ;  /* 0x00000006000a7c02 */ /* 0x000fe20008000f00 */
[----:B------:R-:W-:Y:S01]  /*a690*/  IMAD.U32 R6, RZ, RZ, UR4 ;  /* 0x00000004ff067e24 */ /* 0x000fe2000f8e00ff */
[----:B------:R-:W-:Y:S01]  /*a6a0*/  MOV R12, 0x1 ;  /* 0x00000001000c7802 */ /* 0x000fe20000000f00 */
[----:B------:R-:W-:-:S02]  /*a6b0*/  IMAD.U32 R7, RZ, RZ, UR5 ;  /* 0x00000005ff077e24 */ /* 0x000fc4000f8e00ff */
[----:B------:R-:W-:Y:S02]  /*a6c0*/  IMAD.U32 R11, RZ, RZ, UR7 ;  /* 0x00000007ff0b7e24 */ /* 0x000fe4000f8e00ff */
[----:B------:R-:W-:Y:S02]  /*a6d0*/  IMAD.MOV.U32 R8, RZ, RZ, 0x70 ;  /* 0x00000070ff087424 */ /* 0x000fe400078e00ff */
[----:B-1----:R-:W-:-:S07]  /*a6e0*/  IMAD.MOV.U32 R13, RZ, RZ, RZ ;  /* 0x000000ffff0d7224 */ /* 0x002fce00078e00ff */
[----:B------:R-:W-:-:S07]  /*a6f0*/  LEPC R20, `(.L_x_65) ;  /* 0x000000001014794e */ /* 0x000fce0000000000 */
[----:B--2---:R-:W-:Y:S05]  /*a700*/  CALL.ABS.NOINC R14 ;  /* 0x000000000e007343 */ /* 0x004fea0003c00000 */
.L_x_65:
        /* <DEDUP_REMOVED lines=18> */
.L_x_66:
[----:B------:R-:W-:Y:S01]  /*a830*/  ULDC.64 UR4, c[0x0][0x730] ;  /* 0x0001cc0000047ab9 */ /* 0x000fe20000000a00 */
[----:B------:R-:W-:Y:S01]  /*a840*/  IMAD.SHL.U32 R0, R16, 0x20, RZ ;  /* 0x0000002010007824 */ /* 0x000fe200078e00ff */
[----:B------:R-:W-:Y:S01]  /*a850*/  ISETP.NE.U32.AND P0, PT, RZ, UR4, PT ;  /* 0x00000004ff007c0c */ /* 0x000fe2000bf05070 */
[----:B------:R-:W-:Y:S01]  /*a860*/  VIADD R17, R17, 0x1f ;  /* 0x0000001f11117836 */ /* 0x000fe20000000000 */
[----:B-1----:R-:W-:Y:S02]  /*a870*/  SHF.R.U32.HI R4, RZ, 0x1, R16 ;  /* 0x00000001ff047819 */ /* 0x002fe40000011610 */
[----:B------:R-:W-:Y:S02]  /*a880*/  ISETP.NE.AND.EX P0, PT, RZ, UR5, PT, P0 ;  /* 0x00000005ff007c0c */ /* 0x000fe4000bf05300 */
[C---:B---3--:R-:W-:Y:S02]  /*a890*/  LOP3.LUT R5, R0.reuse, 0xc0, RZ, 0xc0, !PT ;  /* 0x000000c000057812 */ /* 0x048fe400078ec0ff */
[----:B------:R-:W-:-:S02]  /*a8a0*/  LOP3.LUT R3, R0, 0x20, RZ, 0xc0, !PT ;  /* 0x0000002000037812 */ /* 0x000fc400078ec0ff */
[----:B------:R-:W-:Y:S02]  /*a8b0*/  LOP3.LUT R5, R5, 0x8, R4, 0xf8, !PT ;  /* 0x0000000805057812 */ /* 0x000fe400078ef804 */
[----:B------:R-:W-:Y:S01]  /*a8c0*/  SHF.L.U32 R4, R16, 0x2, RZ ;  /* 0x0000000210047819 */ /* 0x000fe200000006ff */
[----:B------:R-:W-:Y:S01]  /*a8d0*/  IMAD R3, R18, 0x200, R3 ;  /* 0x0000020012037824 */ /* 0x000fe200078e0203 */
[----:B------:R-:W-:Y:S02]  /*a8e0*/  ISETP.GT.U32.AND P1, PT, R17, 0x3e, PT ;  /* 0x0000003e1100780c */ /* 0x000fe40003f24070 */
[----:B------:R-:W-:Y:S01]  /*a8f0*/  LOP3.LUT R4, R5, 0x18, R4, 0x78, !PT ;  /* 0x0000001805047812 */ /* 0x000fe200078e7804 */
[----:B------:R-:W1:Y:S01]  /*a900*/  @P0 LDC R19, c[0x0][0x720] ;  /* 0x0001c800ff130b82 */ /* 0x000e620000000800 */
[----:B------:R-:W-:Y:S02]  /*a910*/  LOP3.LUT R0, R0, 0x100, RZ, 0xc0, !PT ;  /* 0x0000010000007812 */ /* 0x000fe400078ec0ff */
[----:B------:R-:W-:-:S02]  /*a920*/  LOP3.LUT P0, RZ, R16, 0x4, RZ, 0xc0, !PT ;  /* 0x0000000410ff7812 */ /* 0x000fc4000780c0ff */
[----:B------:R-:W-:-:S04]  /*a930*/  IADD3 R11, R4, R3, R0 ;  /* 0x00000003040b7210 */ /* 0x000fc80007ffe000 */
[----:B------:R-:W-:Y:S01]  /*a940*/  LEA R11, R11, R2, 0x1 ;  /* 0x000000020b0b7211 */ /* 0x000fe200078e08ff */
[-C--:B-1----:R-:W-:Y:S01]  /*a950*/  FMUL R88, R88, R19.reuse ;  /* 0x0000001358587220 */ /* 0x082fe20000400000 */
[-C--:B------:R-:W-:Y:S01]  /*a960*/  FMUL R89, R89, R19.reuse ;  /* 0x0000001359597220 */ /* 0x080fe20000400000 */
        /* <DEDUP_REMOVED lines=14> */
[----:B------:R-:W-:-:S02]  /*aa50*/  F2FP.BF16.F32.PACK_AB R88, R89, R88 ;  /* 0x000000585958723e */ /* 0x000fc400000010ff */
[----:B------:R-:W-:Y:S01]  /*aa60*/  F2FP.BF16.F32.PACK_AB R89, R3, R0 ;  /* 0x000000000359723e */ /* 0x000fe200000010ff */
[----:B------:R-:W-:Y:S01]  /*aa70*/  VIADD R0, R11, 0x20 ;  /* 0x000000200b007836 */ /* 0x000fe20000000000 */
[----:B------:R-:W-:Y:S02]  /*aa80*/  F2FP.BF16.F32.PACK_AB R96, R97, R96 ;  /* 0x000000606160723e */ /* 0x000fe400000010ff */
[----:B------:R-:W-:Y:S02]  /*aa90*/  F2FP.BF16.F32.PACK_AB R90, R93, R92 ;  /* 0x0000005c5d5a723e */ /* 0x000fe400000010ff */
[----:B------:R-:W-:Y:S02]  /*aaa0*/  F2FP.BF16.F32.PACK_AB R91, R5, R4 ;  /* 0x00000004055b723e */ /* 0x000fe400000010ff */
[----:B------:R-:W-:Y:S02]  /*aab0*/  F2FP.BF16.F32.PACK_AB R97, R7, R6 ;  /* 0x000000060761723e */ /* 0x000fe400000010ff */
[----:B------:R-:W-:-:S02]  /*aac0*/  F2FP.BF16.F32.PACK_AB R98, R101, R100 ;  /* 0x000000646562723e */ /* 0x000fc400000010ff */
[----:B------:R-:W-:Y:S01]  /*aad0*/  F2FP.BF16.F32.PACK_AB R99, R9, R8 ;  /* 0x000000080963723e */ /* 0x000fe200000010ff */
[----:B------:R-:W-:Y:S06]  /*aae0*/  @P1 BRA `(.L_x_67) ;  /* 0x0000000000041947 */ /* 0x000fec0003800000 */
[----:B------:R-:W-:-:S04]  /*aaf0*/  DEPBAR.LE SB0, 0x0 ;  /* 0x000080000000791a */ /* 0x000fc80000000000 */
.L_x_67:
[----:B------:R-:W-:Y:S05]  /*ab00*/  WARPSYNC.ALL ;  /* 0x0000000000007948 */ /* 0x000fea0003800000 */
[----:B------:R-:W-:Y:S01]  /*ab10*/  BAR.SYNC.DEFER_BLOCKING 0x1, 0x80 ;  /* 0x0042000000007b1d */ /* 0x000fe20000010000 */
[----:B------:R-:W-:-:S05]  /*ab20*/  @P0 VIADD R0, R11, 0xffffffe0 ;  /* 0xffffffe00b000836 */ /* 0x000fca0000000000 */
[----:B------:R-:W-:Y:S01]  /*ab30*/  BSSY B0, `(.L_x_68) ;  /* 0x0000016000007945 */ /* 0x000fe20003800000 */
[----:B------:R1:W-:Y:S04]  /*ab40*/  STSM.16.M88.4 [R11], R88 ;  /* 0x000000580b007844 */ /* 0x0003e80000000200 */
[----:B------:R1:W-:Y:S01]  /*ab50*/  STSM.16.M88.4 [R0], R96 ;  /* 0x0000006000007844 */ /* 0x0003e20000000200 */
[----:B------:R-:W-:Y:S01]  /*ab60*/  @!PT LDS RZ, [RZ] ;  /* 0x00000000fffff984 */ /* 0x000fe20000000800 */
[----:B------:R-:W-:Y:S01]  /*ab70*/  @!PT LDS RZ, [RZ] ;  /* 0x00000000fffff984 */ /* 0x000fe20000000800 */
[----:B------:R-:W-:Y:S01]  /*ab80*/  @!PT LDS RZ, [RZ] ;  /* 0x00000000fffff984 */ /* 0x000fe20000000800 */
[----:B------:R-:W-:Y:S01]  /*ab90*/  @!PT LDS RZ, [RZ] ;  /* 0x00000000fffff984 */ /* 0x000fe20000000800 */
[----:B------:R2:W-:Y:S06]  /*aba0*/  MEMBAR.ALL.CTA ;  /* 0x0000000000007992 */ /* 0x0005ec0000008000 */
[----:B--2---:R-:W2:Y:S02]  /*abb0*/  FENCE.VIEW.ASYNC.S ;  /* 0x00000000000073c6 */ /* 0x004ea40000000000 */
[----:B--2---:R-:W-:Y:S06]  /*abc0*/  BAR.SYNC.DEFER_BLOCKING 0x1, 0x80 ;  /* 0x0042000000007b1d */ /* 0x004fec0000010000 */
[----:B------:R-:W-:Y:S05]  /*abd0*/  @P1 BRA `(.L_x_69) ;  /* 0x00000000002c1947 */ /* 0x000fea0003800000 */
[----:B------:R-:W2:Y:S01]  /*abe0*/  S2UR UR10, SR_CTAID.X ;  /* 0x00000000000a79c3 */ /* 0x000ea20000002500 */
[----:B------:R-:W-:Y:S01]  /*abf0*/  ULDC.64 UR4, c[0x0][0x198] ;  /* 0x0000660000047ab9 */ /* 0x000fe20000000a00 */
[----:B------:R-:W-:Y:S01]  /*ac00*/  R2UR UR8, R2 ;  /* 0x00000000020872ca */ /* 0x000fe200000e0000 */
[----:B------:R-:W-:Y:S01]  /*ac10*/  UIADD3 UR4, UP0, UR4, 0x670, URZ ;  /* 0x0000067004047890 */ /* 0x000fe2000ff1e03f */
[----:B------:R-:W-:Y:S01]  /*ac20*/  UMOV UR9, URZ ;  /* 0x0000003f00097c82 */ /* 0x000fe20008000000 */
[----:B------:R-:W-:Y:S02]  /*ac30*/  UMOV UR11, UR36 ;  /* 0x00000024000b7c82 */ /* 0x000fe40008000000 */
[----:B------:R-:W-:Y:S01]  /*ac40*/  UIADD3.X UR5, URZ, UR5, URZ, UP0, !UPT ;  /* 0x000000053f057290 */ /* 0x000fe200087fe43f */
[----:B------:R-:W-:Y:S01]  /*ac50*/  UMOV UR12, UR37 ;  /* 0x00000025000c7c82 */ /* 0x000fe20008000000 */
[----:B--2---:R-:W-:-:S09]  /*ac60*/  USHF.L.U32 UR10, UR10, 0x6, URZ ;  /* 0x000000060a0a7899 */ /* 0x004fd2000800063f */
[----:B------:R2:W-:Y:S02]  /*ac70*/  UTMASTG.4D [UR8], [UR4] ;  /* 0x00000008040073b5 */ /* 0x0005e40008018000 */
[----:B--2---:R0:W-:Y:S02]  /*ac80*/  UTMACMDFLUSH ;  /* 0x00000000000079b7 */ /* 0x0041e40000000000 */
.L_x_69:
[----:B------:R-:W-:Y:S05]  /*ac90*/  BSYNC B0 ;  /* 0x0000000000007941 */ /* 0x000fea0003800000 */
.L_x_68:
[----:B------:R-:W-:-:S04]  /*aca0*/  DEPBAR.LE SB0, 0x0 ;  /* 0x000080000000791a */ /* 0x000fc80000000000 */
[----:B------:R-:W-:Y:S05]  /*acb0*/  EXIT ;  /* 0x000000000000794d */ /* 0x000fea0003800000 */
.L_x_7:
[----:B-1----:R1:W2:Y:S02]  /*acc0*/  SYNCS.PHASECHK.TRANS64.TRYWAIT P2, [R3+URZ+0x9048], R2 ;  /* 0x00904802030075a7 */ /* 0x0022a4000804017f */
[----:B--2---:R-:W-:Y:S05]  /*acd0*/  @!P2 NANOSLEEP.SYNCS 0x989680 ;  /* 0x009896800000a95d */ /* 0x004fea0003900000 */
[----:B------:R-:W2:Y:S02]  /*ace0*/  @!P2 SYNCS.PHASECHK.TRANS64 P2, [R3+URZ+0x9048], R2 ;  /* 0x009048020300a5a7 */ /* 0x000ea4000804007f */
[----:B--2---:R-:W-:Y:S05]  /*acf0*/  @!P2 BRA `(.L_x_7) ;  /* 0xfffffffc00f0a947 */ /* 0x004fea000383ffff */
[----:B------:R-:W-:Y:S05]  /*ad00*/  BRA `(.L_x_70) ;  /* 0xffffff5800687947 */ /* 0x000fea000383ffff */
.L_x_12:
[----:B-1----:R1:W2:Y:S02]  /*ad10*/  SYNCS.PHASECHK.TRANS64.TRYWAIT P1, [R3+URZ+0x9020], R2 ;  /* 0x00902002030075a7 */ /* 0x0022a4000802017f */
[----:B--2---:R-:W-:Y:S05]  /*ad20*/  @!P1 NANOSLEEP.SYNCS 0x989680 ;  /* 0x009896800000995d */ /* 0x004fea0003900000 */
[----:B------:R-:W2:Y:S02]  /*ad30*/  @!P1 SYNCS.PHASECHK.TRANS64 P1, [R3+URZ+0x9020], R2 ;  /* 0x00902002030095a7 */ /* 0x000ea4000802007f */
[----:B--2---:R-:W-:Y:S05]  /*ad40*/  @!P1 BRA `(.L_x_12) ;  /* 0xfffffffc00f09947 */ /* 0x004fea000383ffff */
[----:B------:R-:W-:Y:S05]  /*ad50*/  BRA `(.L_x_71) ;  /* 0xffffff5c00087947 */ /* 0x000fea000383ffff */
.L_x_14:
[----:B-1----:R1:W2:Y:S02]  /*ad60*/  SYNCS.PHASECHK.TRANS64.TRYWAIT P1, [R2+URZ+0x9020], R3 ;  /* 0x00902003020075a7 */ /* 0x0022a4000802017f */
[----:B--2---:R-:W-:Y:S05]  /*ad70*/  @!P1 NANOSLEEP.SYNCS 0x989680 ;  /* 0x009896800000995d */ /* 0x004fea0003900000 */
[----:B------:R-:W2:Y:S02]  /*ad80*/  @!P1 SYNCS.PHASECHK.TRANS64 P1, [R2+URZ+0x9020], R3 ;  /* 0x00902003020095a7 */ /* 0x000ea4000802007f */
[----:B--2---:R-:W-:Y:S05]  /*ad90*/  @!P1 BRA `(.L_x_14) ;  /* 0xfffffffc00f09947 */ /* 0x004fea000383ffff */
[----:B------:R-:W-:Y:S05]  /*ada0*/  BRA `(.L_x_72) ;  /* 0xffffff5c00607947 */ /* 0x000fea000383ffff */
.L_x_17:
[----:B-1----:R1:W2:Y:S02]  /*adb0*/  SYNCS.PHASECHK.TRANS64.TRYWAIT P1, [R3+URZ+0x9020], R4 ;  /* 0x00902004030075a7 */ /* 0x0022a4000802017f */
[----:B--2---:R-:W-:Y:S05]  /*adc0*/  @!P1 NANOSLEEP.SYNCS 0x989680 ;  /* 0x009896800000995d */ /* 0x004fea0003900000 */
[----:B------:R-:W2:Y:S02]  /*add0*/  @!P1 SYNCS.PHASECHK.TRANS64 P1, [R3+URZ+0x9020], R4 ;  /* 0x00902004030095a7 */ /* 0x000ea4000802007f */
[----:B--2---:R-:W-:Y:S05]  /*ade0*/  @!P1 BRA `(.L_x_17) ;  /* 0xfffffffc00f09947 */ /* 0x004fea000383ffff */
[----:B------:R-:W-:Y:S05]  /*adf0*/  BRA `(.L_x_73) ;  /* 0xffffff5c00d47947 */ /* 0x000fea000383ffff */
.L_x_19:
[----:B-1----:R1:W2:Y:S02]  /*ae00*/  SYNCS.PHASECHK.TRANS64.TRYWAIT P1, [R3+URZ+0x9020], R2 ;  /* 0x00902002030075a7 */ /* 0x0022a4000802017f */
[----:B--2---:R-:W-:Y:S05]  /*ae10*/  @!P1 NANOSLEEP.SYNCS 0x989680 ;  /* 0x009896800000995d */ /* 0x004fea0003900000 */
[----:B------:R-:W2:Y:S02]  /*ae20*/  @!P1 SYNCS.PHASECHK.TRANS64 P1, [R3+URZ+0x9020], R2 ;  /* 0x00902002030095a7 */ /* 0x000ea4000802007f */
[----:B--2---:R-:W-:Y:S05]  /*ae30*/  @!P1 BRA `(.L_x_19) ;  /* 0xfffffffc00f09947 */ /* 0x004fea000383ffff */
[----:B------:R-:W-:Y:S05]  /*ae40*/  BRA `(.L_x_74) ;  /* 0xffffff6000447947 */ /* 0x000fea000383ffff */
.L_x_21:
[----:B-1----:R1:W2:Y:S02]  /*ae50*/  SYNCS.PHASECHK.TRANS64.TRYWAIT P1, [R2+URZ+0x9040], R11 ;  /* 0x0090400b020075a7 */ /* 0x0022a4000802017f */
[----:B--2---:R-:W-:Y:S05]  /*ae60*/  @!P1 NANOSLEEP.SYNCS 0x989680 ;  /* 0x009896800000995d */ /* 0x004fea0003900000 */
[----:B------:R-:W2:Y:S02]  /*ae70*/  @!P1 SYNCS.PHASECHK.TRANS64 P1, [R2+URZ+0x9040], R11 ;  /* 0x0090400b020095a7 */ /* 0x000ea4000802007f */
[----:B--2---:R-:W-:Y:S05]  /*ae80*/  @!P1 BRA `(.L_x_21) ;  /* 0xfffffffc00f09947 */ /* 0x004fea000383ffff */
[----:B------:R-:W-:Y:S05]  /*ae90*/  BRA `(.L_x_75) ;  /* 0xffffff6000bc7947 */ /* 0x000fea000383ffff */
.L_x_22:
[----:B--2---:R2:W3:Y:S02]  /*aea0*/  SYNCS.PHASECHK.TRANS64.TRYWAIT P1, [R2+URZ+0x9000], R11 ;  /* 0x0090000b020075a7 */ /* 0x0044e4000802017f */
[----:B---3--:R-:W-:Y:S05]  /*aeb0*/  @!P1 NANOSLEEP.SYNCS 0x989680 ;  /* 0x009896800000995d */ /* 0x008fea0003900000 */
[----:B------:R-:W3:Y:S02]  /*aec0*/  @!P1 SYNCS.PHASECHK.TRANS64 P1, [R2+URZ+0x9000], R11 ;  /* 0x0090000b020095a7 */ /* 0x000ee4000802007f */
[----:B---3--:R-:W-:Y:S05]  /*aed0*/  @!P1 BRA `(.L_x_22) ;  /* 0xfffffffc00f09947 */ /* 0x008fea000383ffff */
[----:B------:R-:W-:Y:S05]  /*aee0*/  BRA `(.L_x_76) ;  /* 0xffffff6000c87947 */ /* 0x000fea000383ffff */
.L_x_23:
[----:B----4-:R4:W1:Y:S02]  /*aef0*/  SYNCS.PHASECHK.TRANS64.TRYWAIT P6, [R2+URZ+0x9008], R11 ;  /* 0x0090080b020075a7 */ /* 0x01086400080c017f */
[----:B-1----:R-:W-:Y:S05]  /*af00*/  @!P6 NANOSLEEP.SYNCS 0x989680 ;  /* 0x009896800000e95d */ /* 0x002fea0003900000 */
[----:B------:R-:W1:Y:S02]  /*af10*/  @!P6 SYNCS.PHASECHK.TRANS64 P6, [R2+URZ+0x9008], R11 ;  /* 0x0090080b0200e5a7 */ /* 0x000e6400080c007f */
[----:B-1----:R-:W-:Y:S05]  /*af20*/  @!P6 BRA `(.L_x_23) ;  /* 0xfffffffc00f0e947 */ /* 0x002fea000383ffff */
[----:B------:R-:W-:Y:S05]  /*af30*/  BRA `(.L_x_77) ;  /* 0xffffff7800547947 */ /* 0x000fea000383ffff */
.L_x_25:
[----:B-1----:R1:W2:Y:S02]  /*af40*/  SYNCS.PHASECHK.TRANS64.TRYWAIT P2, [R17+URZ+0x9000], R14 ;  /* 0x0090000e110075a7 */ /* 0x0022a4000804017f */
[----:B--2---:R-:W-:Y:S05]  /*af50*/  @!P2 NANOSLEEP.SYNCS 0x989680 ;  /* 0x009896800000a95d */ /* 0x004fea0003900000 */
[----:B------:R-:W2:Y:S02]  /*af60*/  @!P2 SYNCS.PHASECHK.TRANS64 P2, [R17+URZ+0x9000], R14 ;  /* 0x0090000e1100a5a7 */ /* 0x000ea4000804007f */
[----:B--2---:R-:W-:Y:S05]  /*af70*/  @!P2 BRA `(.L_x_25) ;  /* 0xfffffffc00f0a947 */ /* 0x004fea000383ffff */
[----:B------:R-:W-:Y:S05]  /*af80*/  BRA `(.L_x_78) ;  /* 0xffffff8c00b87947 */ /* 0x000fea000383ffff */
.L_x_28:
[----:B-1----:R1:W2:Y:S02]  /*af90*/  SYNCS.PHASECHK.TRANS64.TRYWAIT P3, [R14+URZ+0x9020], R17 ;  /* 0x009020110e0075a7 */ /* 0x0022a4000806017f */
[----:B--2---:R-:W-:Y:S05]  /*afa0*/  @!P3 NANOSLEEP.SYNCS 0x989680 ;  /* 0x009896800000b95d */ /* 0x004fea0003900000 */
[----:B------:R-:W2:Y:S02]  /*afb0*/  @!P3 SYNCS.PHASECHK.TRANS64 P3, [R14+URZ+0x9020], R17 ;  /* 0x009020110e00b5a7 */ /* 0x000ea4000806007f */
[----:B--2---:R-:W-:Y:S05]  /*afc0*/  @!P3 BRA `(.L_x_28) ;  /* 0xfffffffc00f0b947 */ /* 0x004fea000383ffff */
[----:B------:R-:W-:Y:S05]  /*afd0*/  BRA `(.L_x_79) ;  /* 0xffffff8c00f87947 */ /* 0x000fea000383ffff */
.L_x_30:
[----:B-1----:R1:W3:Y:S02]  /*afe0*/  SYNCS.PHASECHK.TRANS64.TRYWAIT P5, [R108+URZ+0x9000], R23 ;  /* 0x009000176c0075a7 */ /* 0x0022e400080a017f */
[----:B---3--:R-:W-:Y:S05]  /*aff0*/  @!P5 NANOSLEEP.SYNCS 0x989680 ;  /* 0x009896800000d95d */ /* 0x008fea0003900000 */
[----:B------:R-:W3:Y:S02]  /*b000*/  @!P5 SYNCS.PHASECHK.TRANS64 P5, [R108+URZ+0x9000], R23 ;  /* 0x009000176c00d5a7 */ /* 0x000ee400080a007f */
[----:B---3--:R-:W-:Y:S05]  /*b010*/  @!P5 BRA `(.L_x_30) ;  /* 0xfffffffc00f0d947 */ /* 0x008fea000383ffff */
[----:B------:R-:W-:Y:S05]  /*b020*/  BRA `(.L_x_80) ;  /* 0xffffff9400e87947 */ /* 0x000fea000383ffff */
.L_x_34:
[----:B-1----:R1:W2:Y:S02]  /*b030*/  SYNCS.PHASECHK.TRANS64.TRYWAIT P2, [R19+URZ+0x9020], R20 ;  /* 0x00902014130075a7 */ /* 0x0022a4000804017f */
[----:B--2---:R-:W-:Y:S05]  /*b040*/  @!P2 NANOSLEEP.SYNCS 0x989680 ;  /* 0x009896800000a95d */ /* 0x004fea0003900000 */
[----:B------:R-:W2:Y:S02]  /*b050*/  @!P2 SYNCS.PHASECHK.TRANS64 P2, [R19+URZ+0x9020], R20 ;  /* 0x009020141300a5a7 */ /* 0x000ea4000804007f */
[----:B--2---:R-:W-:Y:S05]  /*b060*/  @!P2 BRA `(.L_x_34) ;  /* 0xfffffffc00f0a947 */ /* 0x004fea000383ffff */
[----:B------:R-:W-:Y:S05]  /*b070*/  BRA `(.L_x_81) ;  /* 0xffffffb400ac7947 */ /* 0x000fea000383ffff */
.L_x_38:
[----:B-1----:R1:W2:Y:S02]  /*b080*/  SYNCS.PHASECHK.TRANS64.TRYWAIT P1, [R17+URZ+0x9000], R14 ;  /* 0x0090000e110075a7 */ /* 0x0022a4000802017f */
[----:B--2---:R-:W-:Y:S05]  /*b090*/  @!P1 NANOSLEEP.SYNCS 0x989680 ;  /* 0x009896800000995d */ /* 0x004fea0003900000 */
[----:B------:R-:W2:Y:S02]  /*b0a0*/  @!P1 SYNCS.PHASECHK.TRANS64 P1, [R17+URZ+0x9000], R14 ;  /* 0x0090000e110095a7 */ /* 0x000ea4000802007f */
[----:B--2---:R-:W-:Y:S05]  /*b0b0*/  @!P1 BRA `(.L_x_38) ;  /* 0xfffffffc00f09947 */ /* 0x004fea000383ffff */
[----:B------:R-:W-:Y:S05]  /*b0c0*/  BRA `(.L_x_82) ;  /* 0xffffffb800487947 */ /* 0x000fea000383ffff */
.L_x_41:
[----:B-1----:R1:W2:Y:S02]  /*b0d0*/  SYNCS.PHASECHK.TRANS64.TRYWAIT P2, [R14+URZ+0x9020], R17 ;  /* 0x009020110e0075a7 */ /* 0x0022a4000804017f */
[----:B--2---:R-:W-:Y:S05]  /*b0e0*/  @!P2 NANOSLEEP.SYNCS 0x989680 ;  /* 0x009896800000a95d */ /* 0x004fea0003900000 */
[----:B------:R-:W2:Y:S02]  /*b0f0*/  @!P2 SYNCS.PHASECHK.TRANS64 P2, [R14+URZ+0x9020], R17 ;  /* 0x009020110e00a5a7 */ /* 0x000ea4000804007f */
[----:B--2---:R-:W-:Y:S05]  /*b100*/  @!P2 BRA `(.L_x_41) ;  /* 0xfffffffc00f0a947 */ /* 0x004fea000383ffff */
[----:B------:R-:W-:Y:S05]  /*b110*/  BRA `(.L_x_83) ;  /* 0xffffffb800947947 */ /* 0x000fea000383ffff */
.L_x_44:
[----:B----4-:R4:W1:Y:S02]  /*b120*/  SYNCS.PHASECHK.TRANS64.TRYWAIT P6, [R110+URZ+0x9000], R107 ;  /* 0x0090006b6e0075a7 */ /* 0x01086400080c017f */
[----:B-1----:R-:W-:Y:S05]  /*b130*/  @!P6 NANOSLEEP.SYNCS 0x989680 ;  /* 0x009896800000e95d */ /* 0x002fea0003900000 */
[----:B------:R-:W1:Y:S02]  /*b140*/  @!P6 SYNCS.PHASECHK.TRANS64 P6, [R110+URZ+0x9000], R107 ;  /* 0x0090006b6e00e5a7 */ /* 0x000e6400080c007f */
[----:B-1----:R-:W-:Y:S05]  /*b150*/  @!P6 BRA `(.L_x_44) ;  /* 0xfffffffc00f0e947 */ /* 0x002fea000383ffff */
[----:B------:R-:W-:Y:S05]  /*b160*/  BRA `(.L_x_84) ;  /* 0xffffffc8009c7947 */ /* 0x000fea000383ffff */
.L_x_48:
[----:B-1----:R1:W2:Y:S02]  /*b170*/  SYNCS.PHASECHK.TRANS64.TRYWAIT P1, [R6+URZ+0x9020], R21 ;  /* 0x00902015060075a7 */ /* 0x0022a4000802017f */
[----:B--2---:R-:W-:Y:S05]  /*b180*/  @!P1 NANOSLEEP.SYNCS 0x989680 ;  /* 0x009896800000995d */ /* 0x004fea0003900000 */
[----:B------:R-:W2:Y:S02]  /*b190*/  @!P1 SYNCS.PHASECHK.TRANS64 P1, [R6+URZ+0x9020], R21 ;  /* 0x00902015060095a7 */ /* 0x000ea4000802007f */
[----:B--2---:R-:W-:Y:S05]  /*b1a0*/  @!P1 BRA `(.L_x_48) ;  /* 0xfffffffc00f09947 */ /* 0x004fea000383ffff */
[----:B------:R-:W-:Y:S05]  /*b1b0*/  BRA `(.L_x_85) ;  /* 0xffffffe800607947 */ /* 0x000fea000383ffff */
        .weak           $__internal_0_$__cuda_sm20_rcp_rn_f32_slowpath
        .type           $__internal_0_$__cuda_sm20_rcp_rn_f32_slowpath,@function
        .size           $__internal_0_$__cuda_sm20_rcp_rn_f32_slowpath,(.L_x_91 - $__internal_0_$__cuda_sm20_rcp_rn_f32_slowpath)
$__internal_0_$__cuda_sm20_rcp_rn_f32_slowpath:
[----:B------:R-:W-:Y:S01]  /*b1c0*/  SHF.L.U32 R0, R3, 0x1, RZ ;  /* 0x0000000103007819 */ /* 0x000fe200000006ff */
[----:B------:R-:W-:Y:S03]  /*b1d0*/  BSSY B2, `(.L_x_86) ;  /* 0x0000030000027945 */ /* 0x000fe60003800000 */
[----:B------:R-:W-:-:S04]  /*b1e0*/  SHF.R.U32.HI R13, RZ, 0x18, R0 ;  /* 0x00000018ff0d7819 */ /* 0x000fc80000011600 */
[----:B------:R-:W-:-:S13]  /*b1f0*/  ISETP.NE.U32.AND P0, PT, R13, RZ, PT ;  /* 0x000000ff0d00720c */ /* 0x000fda0003f05070 */
[----:B------:R-:W-:Y:S05]  /*b200*/  @P0 BRA `(.L_x_87) ;  /* 0x0000000000280947 */ /* 0x000fea0003800000 */
[----:B------:R-:W-:-:S05]  /*b210*/  IMAD.SHL.U32 R0, R3, 0x2, RZ ;  /* 0x0000000203007824 */ /* 0x000fca00078e00ff */
[----:B------:R-:W-:-:S13]  /*b220*/  ISETP.NE.AND P0, PT, R0, RZ, PT ;  /* 0x000000ff0000720c */ /* 0x000fda0003f05270 */
[----:B------:R-:W-:Y:S01]  /*b230*/  @P0 FFMA R5, R3, 1.84467440737095516160e+19, RZ ;  /* 0x5f80000003050823 */ /* 0x000fe200000000ff */
[----:B------:R-:W-:Y:S08]  /*b240*/  @!P0 MUFU.RCP R4, R3 ;  /* 0x0000000300048308 */ /* 0x000ff00000001000 */
[----:B------:R-:W1:Y:S02]  /*b250*/  @P0 MUFU.RCP R0, R5 ;  /* 0x0000000500000308 */ /* 0x000e640000001000 */
[----:B-1----:R-:W-:-:S04]  /*b260*/  @P0 FFMA R10, R5, R0, -1 ;  /* 0xbf800000050a0423 */ /* 0x002fc80000000000 */
[----:B------:R-:W-:-:S04]  /*b270*/  @P0 FADD.FTZ R11, -R10, -RZ ;  /* 0x800000ff0a0b0221 */ /* 0x000fc80000010100 */
[----:B------:R-:W-:-:S04]  /*b280*/  @P0 FFMA R0, R0, R11, R0 ;  /* 0x0000000b00000223 */ /* 0x000fc80000000000 */
[----:B------:R-:W-:Y:S01]  /*b290*/  @P0 FFMA R4, R0, 1.84467440737095516160e+19, RZ ;  /* 0x5f80000000040823 */ /* 0x000fe200000000ff */
[----:B------:R-:W-:Y:S06]  /*b2a0*/  BRA `(.L_x_88) ;  /* 0x0000000000887947 */ /* 0x000fec0003800000 */
.L_x_87:
[----:B------:R-:W-:-:S05]  /*b2b0*/  VIADD R20, R13, 0xffffff03 ;  /* 0xffffff030d147836 */ /* 0x000fca0000000000 */
[----:B------:R-:W-:-:S13]  /*b2c0*/  ISETP.GT.U32.AND P0, PT, R20, 0x1, PT ;  /* 0x000000011400780c */ /* 0x000fda0003f04070 */
[----:B------:R-:W-:Y:S05]  /*b2d0*/  @P0 BRA `(.L_x_89) ;  /* 0x0000000000780947 */ /* 0x000fea0003800000 */
[----:B------:R-:W-:Y:S02]  /*b2e0*/  LOP3.LUT R0, R3, 0x7fffff, RZ, 0xc0, !PT ;  /* 0x007fffff03007812 */ /* 0x000fe400078ec0ff */
[----:B------:R-:W-:Y:S02]  /*b2f0*/  MOV R11, 0x3 ;  /* 0x00000003000b7802 */ /* 0x000fe40000000f00 */
[----:B------:R-:W-:Y:S02]  /*b300*/  LOP3.LUT R0, R0, 0x3f800000, RZ, 0xfc, !PT ;  /* 0x3f80000000007812 */ /* 0x000fe400078efcff */
[----:B------:R-:W-:Y:S02]  /*b310*/  SHF.L.U32 R11, R11, R20, RZ ;  /* 0x000000140b0b7219 */ /* 0x000fe400000006ff */
[----:B------:R-:W1:Y:S02]  /*b320*/  MUFU.RCP R5, R0 ;  /* 0x0000000000057308 */ /* 0x000e640000001000 */
[----:B-1----:R-:W-:-:S04]  /*b330*/  FFMA R4, R0, R5, -1 ;  /* 0xbf80000000047423 */ /* 0x002fc80000000005 */
[----:B------:R-:W-:-:S04]  /*b340*/  FADD.FTZ R4, -R4, -RZ ;  /* 0x800000ff04047221 */ /* 0x000fc80000010100 */
[CCC-:B------:R-:W-:Y:S01]  /*b350*/  FFMA.RM R10, R5.reuse, R4.reuse, R5.reuse ;  /* 0x00000004050a7223 */ /* 0x1c0fe20000004005 */
[----:B------:R-:W-:-:S04]  /*b360*/  FFMA.RP R5, R5, R4, R5 ;  /* 0x0000000405057223 */ /* 0x000fc80000008005 */
[C---:B------:R-:W-:Y:S02]  /*b370*/  LOP3.LUT R4, R10.reuse, 0x7fffff, RZ, 0xc0, !PT ;  /* 0x007fffff0a047812 */ /* 0x040fe400078ec0ff */
[----:B------:R-:W-:Y:S02]  /*b380*/  FSETP.NEU.FTZ.AND P0, PT, R10, R5, PT ;  /* 0x000000050a00720b */ /* 0x000fe40003f1d000 */
[----:B------:R-:W-:Y:S02]  /*b390*/  LOP3.LUT R4, R4, 0x800000, RZ, 0xfc, !PT ;  /* 0x0080000004047812 */ /* 0x000fe400078efcff */
[----:B------:R-:W-:Y:S02]  /*b3a0*/  SEL R5, RZ, 0xffffffff, !P0 ;  /* 0xffffffffff057807 */ /* 0x000fe40004000000 */
[----:B------:R-:W-:-:S03]  /*b3b0*/  LOP3.LUT R11, R11, R4, RZ, 0xc0, !PT ;  /* 0x000000040b0b7212 */ /* 0x000fc600078ec0ff */
[----:B------:R-:W-:Y:S01]  /*b3c0*/  IMAD.MOV R5, RZ, RZ, -R5 ;  /* 0x000000ffff057224 */ /* 0x000fe200078e0a05 */
[----:B------:R-:W-:-:S04]  /*b3d0*/  SHF.R.U32.HI R11, RZ, R20, R11 ;  /* 0x00000014ff0b7219 */ /* 0x000fc8000001160b */
[--C-:B------:R-:W-:Y:S01]  /*b3e0*/  LOP3.LUT P1, RZ, R5, R20, R4.reuse, 0xf8, !PT ;  /* 0x0000001405ff7212 */ /* 0x100fe2000782f804 */
[----:B------:R-:W-:Y:S01]  /*b3f0*/  VIADD R5, R13, 0xffffff04 ;  /* 0xffffff040d057836 */ /* 0x000fe20000000000 */
[C---:B------:R-:W-:Y:S02]  /*b400*/  LOP3.LUT P0, RZ, R11.reuse, 0x1, RZ, 0xc0, !PT ;  /* 0x000000010bff7812 */ /* 0x040fe4000780c0ff */
[----:B------:R-:W-:Y:S02]  /*b410*/  LOP3.LUT P2, RZ, R11, 0x2, RZ, 0xc0, !PT ;  /* 0x000000020bff7812 */ /* 0x000fe4000784c0ff */
[----:B------:R-:W-:Y:S02]  /*b420*/  SHF.R.U32.HI R4, RZ, R5, R4 ;  /* 0x00000005ff047219 */ /* 0x000fe40000011604 */
[----:B------:R-:W-:Y:S02]  /*b430*/  PLOP3.LUT P0, PT, P0, P1, P2, 0xe0, 0x0 ;  /* 0x000000000000781c */ /* 0x000fe40000703c20 */
[----:B------:R-:W-:-:S02]  /*b440*/  LOP3.LUT P1, RZ, R3, 0x7fffff, RZ, 0xc0, !PT ;  /* 0x007fffff03ff7812 */ /* 0x000fc4000782c0ff */
[----:B------:R-:W-:-:S04]  /*b450*/  SEL R0, RZ, 0x1, !P0 ;  /* 0x00000001ff007807 */ /* 0x000fc80004000000 */
[----:B------:R-:W-:-:S04]  /*b460*/  IADD3 R0, -R0, RZ, RZ ;  /* 0x000000ff00007210 */ /* 0x000fc80007ffe1ff */
[----:B------:R-:W-:-:S13]  /*b470*/  ISETP.GE.AND P0, PT, R0, RZ, PT ;  /* 0x000000ff0000720c */ /* 0x000fda0003f06270 */
[----:B------:R-:W-:-:S05]  /*b480*/  @!P0 IADD3 R4, R4, 0x1, RZ ;  /* 0x0000000104048810 */ /* 0x000fca0007ffe0ff */
[----:B------:R-:W-:-:S05]  /*b490*/  @!P1 IMAD.SHL.U32 R4, R4, 0x2, RZ ;  /* 0x0000000204049824 */ /* 0x000fca00078e00ff */
[----:B------:R-:W-:Y:S01]  /*b4a0*/  LOP3.LUT R4, R4, 0x80000000, R3, 0xf8, !PT ;  /* 0x8000000004047812 */ /* 0x000fe200078ef803 */
[----:B------:R-:W-:Y:S06]  /*b4b0*/  BRA `(.L_x_88) ;  /* 0x0000000000047947 */ /* 0x000fec0003800000 */
.L_x_89:
[----:B------:R1:W2:Y:S02]  /*b4c0*/  MUFU.RCP R4, R3 ;  /* 0x0000000300047308 */ /* 0x0002a40000001000 */
.L_x_88:
[----:B------:R-:W-:Y:S05]  /*b4d0*/  BSYNC B2 ;  /* 0x0000000000027941 */ /* 0x000fea0003800000 */
.L_x_86:
[----:B--2---:R-:W-:Y:S01]  /*b4e0*/  MOV R0, R4 ;  /* 0x0000000400007202 */ /* 0x004fe20000000f00 */
[----:B------:R-:W-:Y:S01]  /*b4f0*/  IMAD.MOV.U32 R4, RZ, RZ, R12 ;  /* 0x000000ffff047224 */ /* 0x000fe200078e000c */
[----:B------:R-:W-:-:S04]  /*b500*/  MOV R5, 0x0 ;  /* 0x0000000000057802 */ /* 0x000fc80000000f00 */
[----:B-1----:R-:W-:Y:S05]  /*b510*/  RET.REL.NODEC R4 `(_ZN7cutlass13device_kernelINS_4fmha6kernel13FmhaKernelTmaINS1_10collective15FmhaMainloopTmaINS_10bfloat16_tEfN4cute5tupleIJNS7_1CILi64EEENS9_ILi128EEENS9_ILi32EEEEEENS4_14ResidualFusionEJEEENS4_15FmhaFwdEpilogueIS6_fNS8_IJSA_SC_SB_EEEEEJEEEEEvNT_6ParamsE) ;  /* 0xffffff4804b87950 */ /* 0x002fea0003c3ffff */
.L_x_90:
[----:B------:R-:W-:-:S00]  /*b520*/  BRA `(.L_x_90) ;  /* 0xfffffffc00fc7947 */ /* 0x000fc0000383ffff */
[----:B------:R-:W-:-:S00]  /*b530*/  NOP ;  /* 0x0000000000007918 */ /* 0x000fc00000000000 */
        /* <DEDUP_REMOVED lines=12> */
.L_x_91:


//--------------------- .nv.global.init           --------------------------
	.section	.nv.global.init,"aw",@progbits
.nv.global.init:
	.type		$str$23,@object
	.size		$str$23,($str$24 - $str$23)
$str$23:
        /*0000*/ 	.byte	0x28, 0x61, 0x64, 0x64, 0x72, 0x65, 0x73, 0x73, 0x20, 0x26, 0x20, 0x6d, 0x61, 0x73, 0x6b, 0x29
        /*0010*/ 	.byte	0x20, 0x3d, 0x3d, 0x20, 0x30, 0x00
	.type		$str$24,@object
	.size		$str$24,(__unnamed_1 - $str$24)
$str$24:
        /*0016*/ 	.byte	0x2f, 0x74, 0x6d, 0x70, 0x2f, 0x63, 0x75, 0x74, 0x6c, 0x61, 0x73, 0x73, 0x5f, 0x73, 0x77, 0x65
        /*0026*/ 	.byte	0x65, 0x70, 0x5f, 0x73, 0x72, 0x63, 0x2f, 0x69, 0x6e, 0x63, 0x6c, 0x75, 0x64, 0x65, 0x2f, 0x63
        /*0036*/ 	.byte	0x75, 0x74, 0x65, 0x2f, 0x70, 0x6f, 0x69, 0x6e, 0x74, 0x65, 0x72, 0x5f, 0x66, 0x6c, 0x61, 0x67
        /*0046*/ 	.byte	0x67, 0x65, 0x64, 0x2e, 0x68, 0x70, 0x70, 0x00
	.type		__unnamed_1,@object
	.size		__unnamed_1,(.L_0 - __unnamed_1)
__unnamed_1:
        /*004e*/ 	.byte	0x61, 0x75, 0x74, 0x6f, 0x20, 0x63, 0x75, 0x74, 0x65, 0x3a, 0x3a, 0x61, 0x73, 0x5f, 0x70, 0x6f
        /* <DEDUP_REMOVED lines=27> */
        /*020e*/ 	.byte	0x30, 0x3e, 0x3e, 0x3e, 0x3e, 0x3e, 0x5d, 0x00
.L_0:


//--------------------- .nv.shared._ZN7cutlass13device_kernelINS_4fmha6kernel13FmhaKernelTmaINS1_10collective15FmhaMainloopTmaINS_10bfloat16_tEfN4cute5tupleIJNS7_1CILi64EEENS9_ILi128EEENS9_ILi32EEEEEENS4_14ResidualFusionEJEEENS4_15FmhaFwdEpilogueIS6_fNS8_IJSA_SC_SB_EEEEEJEEEEEvNT_6ParamsE --------------------------
	.section	.nv.shared._ZN7cutlass13device_kernelINS_4fmha6kernel13FmhaKernelTmaINS1_10collective15FmhaMainloopTmaINS_10bfloat16_tEfN4cute5tupleIJNS7_1CILi64EEENS9_ILi128EEENS9_ILi32EEEEEENS4_14ResidualFusionEJEEENS4_15FmhaFwdEpilogueIS6_fNS8_IJSA_SC_SB_EEEEEJEEEEEvNT_6ParamsE,"aw",@nobits
	.sectionflags	@""
	.align	16
	.zero		1024


//--------------------- .nv.shared.reserved.0     --------------------------
	.section	.nv.shared.reserved.0,"aw",@nobits
	.weak		__nv_reservedSMEM_offset_0_alias
	.size		__nv_reservedSMEM_offset_0_alias, 0, 0
	.other		__nv_reservedSMEM_offset_0_alias,@"STO_CUDA_RESERVED_SHARED STV_DEFAULT"
__nv_reservedSMEM_offset_0_alias:
	.zero		0


//--------------------- .nv.global                --------------------------
	.section	.nv.global,"aw",@nobits
.nv.global:
	.type		_ZN39_INTERNAL_e57e686b_4_k_cu_7a2dcf9c_31364cute1_E,@object
	.size		_ZN39_INTERNAL_e57e686b_4_k_cu_7a2dcf9c_31364cute1_E,(_ZN39_INTERNAL_e57e686b_4_k_cu_7a2dcf9c_31364cuda3std3__45__cpo6cbeginE - _ZN39_INTERNAL_e57e686b_4_k_cu_7a2dcf9c_31364cute1_E)
_ZN39_INTERNAL_e57e686b_4_k_cu_7a2dcf9c_31364cute1_E:
	.zero		1
	.type		_ZN39_INTERNAL_e57e686b_4_k_cu_7a2dcf9c_31364cuda3std3__45__cpo6cbeginE,@object
	.size		_ZN39_INTERNAL_e57e686b_4_k_cu_7a2dcf9c_31364cuda3std3__45__cpo6cbeginE,(_ZN39_INTERNAL_e57e686b_4_k_cu_7a2dcf9c_31364cuda3std3__48in_placeE - _ZN39_INTERNAL_e57e686b_4_k_cu_7a2dcf9c_31364cuda3std3__45__cpo6cbeginE)
_ZN39_INTERNAL_e57e686b_4_k_cu_7a2dcf9c_31364cuda3std3__45__cpo6cbeginE:
	.zero		1
	.type		_ZN39_INTERNAL_e57e686b_4_k_cu_7a2dcf9c_31364cuda3std3__48in_placeE,@object
	.size		_ZN39_INTERNAL_e57e686b_4_k_cu_7a2dcf9c_31364cuda3std3__48in_placeE,(_ZN39_INTERNAL_e57e686b_4_k_cu_7a2dcf9c_31364cuda3std6ranges3__45__cpo9iter_moveE - _ZN39_INTERNAL_e57e686b_4_k_cu_7a2dcf9c_31364cuda3std3__48in_placeE)
_ZN39_INTERNAL_e57e686b_4_k_cu_7a2dcf9c_31364cuda3std3__48in_placeE:
	.zero		1
	.type		_ZN39_INTERNAL_e57e686b_4_k_cu_7a2dcf9c_31364cuda3std6ranges3__45__cpo9iter_moveE,@object
	.size		_ZN39_INTERNAL_e57e686b_4_k_cu_7a2dcf9c_31364cuda3std6ranges3__45__cpo9iter_moveE,(_ZN39_INTERNAL_e57e686b_4_k_cu_7a2dcf9c_31364cuda3std3__45__cpo5beginE - _ZN39_INTERNAL_e57e686b_4_k_cu_7a2dcf9c_31364cuda3std6ranges3__45__cpo9iter_moveE)
_ZN39_INTERNAL_e57e686b_4_k_cu_7a2dcf9c_31364cuda3std6ranges3__45__cpo9iter_moveE:
	.zero		1
	.type		_ZN39_INTERNAL_e57e686b_4_k_cu_7a2dcf9c_31364cuda3std3__45__cpo5beginE,@object
	.size		_ZN39_INTERNAL_e57e686b_4_k_cu_7a2dcf9c_31364cuda3std3__45__cpo5beginE,(_ZN39_INTERNAL_e57e686b_4_k_cu_7a2dcf9c_31364cuda3std3__441_GLOBAL__N__e57e686b_4_k_cu_7a2dcf9c_31366ignoreE - _ZN39_INTERNAL_e57e686b_4_k_cu_7a2dcf9c_31364cuda3std3__45__cpo5beginE)
_ZN39_INTERNAL_e57e686b_4_k_cu_7a2dcf9c_31364cuda3std3__45__cpo5beginE:
	.zero		1
	.type		_ZN39_INTERNAL_e57e686b_4_k_cu_7a2dcf9c_31364cuda3std3__441_GLOBAL__N__e57e686b_4_k_cu_7a2dcf9c_31366ignoreE,@object
	.size		_ZN39_INTERNAL_e57e686b_4_k_cu_7a2dcf9c_31364cuda3std3__441_GLOBAL__N__e57e686b_4_k_cu_7a2dcf9c_31366ignoreE,(_ZN39_INTERNAL_e57e686b_4_k_cu_7a2dcf9c_31364cute7productE - _ZN39_INTERNAL_e57e686b_4_k_cu_7a2dcf9c_31364cuda3std3__441_GLOBAL__N__e57e686b_4_k_cu_7a2dcf9c_31366ignoreE)
_ZN39_INTERNAL_e57e686b_4_k_cu_7a2dcf9c_31364cuda3std3__441_GLOBAL__N__e57e686b_4_k_cu_7a2dcf9c_31366ignoreE:
	.zero		1
	.type		_ZN39_INTERNAL_e57e686b_4_k_cu_7a2dcf9c_31364cute7productE,@object
	.size		_ZN39_INTERNAL_e57e686b_4_k_cu_7a2dcf9c_31364cute7productE,(_ZN39_INTERNAL_e57e686b_4_k_cu_7a2dcf9c_31364cuda3std3__45__cpo3endE - _ZN39_INTERNAL_e57e686b_4_k_cu_7a2dcf9c_31364cute7productE)
_ZN39_INTERNAL_e57e686b_4_k_cu_7a2dcf9c_31364cute7productE:
	.zero		1
	.type		_ZN39_INTERNAL_e57e686b_4_k_cu_7a2dcf9c_31364cuda3std3__45__cpo3endE,@object
	.size		_ZN39_INTERNAL_e57e686b_4_k_cu_7a2dcf9c_31364cuda3std3__45__cpo3endE,(_ZN39_INTERNAL_e57e686b_4_k_cu_7a2dcf9c_31364cuda3std3__419piecewise_constructE - _ZN39_INTERNAL_e57e686b_4_k_cu_7a2dcf9c_31364cuda3std3__45__cpo3endE)
_ZN39_INTERNAL_e57e686b_4_k_cu_7a2dcf9c_31364cuda3std3__45__cpo3endE:
	.zero		1
	.type		_ZN39_INTERNAL_e57e686b_4_k_cu_7a2dcf9c_31364cuda3std3__419piecewise_constructE,@object
	.size		_ZN39_INTERNAL_e57e686b_4_k_cu_7a2dcf9c_31364cuda3std3__419piecewise_constructE,(_ZN39_INTERNAL_e57e686b_4_k_cu_7a2dcf9c_31364cuda3std3__45__cpo4cendE - _ZN39_INTERNAL_e57e686b_4_k_cu_7a2dcf9c_31364cuda3std3__419piecewise_constructE)
_ZN39_INTERNAL_e57e686b_4_k_cu_7a2dcf9c_31364cuda3std3__419piecewise_constructE:
	.zero		1
	.type		_ZN39_INTERNAL_e57e686b_4_k_cu_7a2dcf9c_31364cuda3std3__45__cpo4cendE,@object
	.size		_ZN39_INTERNAL_e57e686b_4_k_cu_7a2dcf9c_31364cuda3std3__45__cpo4cendE,(_ZN39_INTERNAL_e57e686b_4_k_cu_7a2dcf9c_31364cuda3std6ranges3__45__cpo4swapE - _ZN39_INTERNAL_e57e686b_4_k_cu_7a2dcf9c_31364cuda3std3__45__cpo4cendE)
_ZN39_INTERNAL_e57e686b_4_k_cu_7a2dcf9c_31364cuda3std3__45__cpo4cendE:
	.zero		1
	.type		_ZN39_INTERNAL_e57e686b_4_k_cu_7a2dcf9c_31364cuda3std6ranges3__45__cpo4swapE,@object
	.size		_ZN39_INTERNAL_e57e686b_4_k_cu_7a2dcf9c_31364cuda3std6ranges3__45__cpo4swapE,(.L_8 - _ZN39_INTERNAL_e57e686b_4_k_cu_7a2dcf9c_31364cuda3std6ranges3__45__cpo4swapE)
_ZN39_INTERNAL_e57e686b_4_k_cu_7a2dcf9c_31364cuda3std6ranges3__45__cpo4swapE:
	.zero		1
.L_8:


//--------------------- .nv.constant0._ZN7cutlass13device_kernelINS_4fmha6kernel13FmhaKernelTmaINS1_10collective15FmhaMainloopTmaINS_10bfloat16_tEfN4cute5tupleIJNS7_1CILi64EEENS9_ILi128EEENS9_ILi32EEEEEENS4_14ResidualFusionEJEEENS4_15FmhaFwdEpilogueIS6_fNS8_IJSA_SC_SB_EEEEEJEEEEEvNT_6ParamsE --------------------------
	.section	.nv.constant0._ZN7cutlass13device_kernelINS_4fmha6kernel13FmhaKernelTmaINS1_10collective15FmhaMainloopTmaINS_10bfloat16_tEfN4cute5tupleIJNS7_1CILi64EEENS9_ILi128EEENS9_ILi32EEEEEENS4_14ResidualFusionEJEEENS4_15FmhaFwdEpilogueIS6_fNS8_IJSA_SC_SB_EEEEEJEEEEEvNT_6ParamsE,"a",@progbits
	.sectionflags	@""
	.align	4
.nv.constant0._ZN7cutlass13device_kernelINS_4fmha6kernel13FmhaKernelTmaINS1_10collective15FmhaMainloopTmaINS_10bfloat16_tEfN4cute5tupleIJNS7_1CILi64EEENS9_ILi128EEENS9_ILi32EEEEEENS4_14ResidualFusionEJEEENS4_15FmhaFwdEpilogueIS6_fNS8_IJSA_SC_SB_EEEEEJEEEEEvNT_6ParamsE:
	.zero		2688


//--------------------- SYMBOLS --------------------------

	.type		.nv.reservedSmem.offset0,@object
	.size		.nv.reservedSmem.offset0,0x4
	.type		__assertfail,@function
